//
// Generated by NVIDIA NVVM Compiler
//
// Compiler Build ID: CL-36424714
// Cuda compilation tools, release 13.0, V13.0.88
// Based on NVVM 20.0.0
//

.version 9.0
.target sm_100
.address_size 64

	// .globl	_Z3addPxS_S_xx
.extern .func  (.param .b64 func_retval0) malloc
(
	.param .b64 malloc_param_0
)
;
.extern .func free
(
	.param .b64 free_param_0
)
;

.visible .entry _Z3addPxS_S_xx(
	.param .u64 .ptr .align 1 _Z3addPxS_S_xx_param_0,
	.param .u64 .ptr .align 1 _Z3addPxS_S_xx_param_1,
	.param .u64 .ptr .align 1 _Z3addPxS_S_xx_param_2,
	.param .u64 _Z3addPxS_S_xx_param_3,
	.param .u64 _Z3addPxS_S_xx_param_4
)
{
	.reg .pred 	%p<4>;
	.reg .b32 	%r<10>;
	.reg .b64 	%rd<20>;

	ld.param.u64 	%rd3, [_Z3addPxS_S_xx_param_0];
	ld.param.u64 	%rd4, [_Z3addPxS_S_xx_param_1];
	ld.param.u64 	%rd5, [_Z3addPxS_S_xx_param_2];
	ld.param.u64 	%rd7, [_Z3addPxS_S_xx_param_3];
	ld.param.u64 	%rd8, [_Z3addPxS_S_xx_param_4];
	mov.u32 	%r1, %tid.x;
	mov.u32 	%r2, %ctaid.x;
	mov.u32 	%r3, %ntid.x;
	mad.lo.s32 	%r4, %r2, %r3, %r1;
	cvt.u64.u32 	%rd1, %r4;
	mov.u32 	%r5, %tid.y;
	mov.u32 	%r6, %ctaid.y;
	mov.u32 	%r7, %ntid.y;
	mad.lo.s32 	%r8, %r6, %r7, %r5;
	cvt.u64.u32 	%rd2, %r8;
	setp.le.s64 	%p1, %rd7, %rd1;
	setp.le.s64 	%p2, %rd8, %rd2;
	or.pred  	%p3, %p1, %p2;
	@%p3 bra 	$L__BB0_2;
	cvta.to.global.u64 	%rd9, %rd4;
	cvta.to.global.u64 	%rd10, %rd5;
	cvta.to.global.u64 	%rd11, %rd3;
	mad.lo.s64 	%rd12, %rd8, %rd1, %rd2;
	shl.b64 	%rd13, %rd12, 3;
	add.s64 	%rd14, %rd9, %rd13;
	ld.global.u64 	%rd15, [%rd14];
	add.s64 	%rd16, %rd10, %rd13;
	ld.global.u64 	%rd17, [%rd16];
	add.s64 	%rd18, %rd17, %rd15;
	add.s64 	%rd19, %rd11, %rd13;
	st.global.u64 	[%rd19], %rd18;
$L__BB0_2:
	ret;

}
	// .globl	_Z3subPxS_S_xx
.visible .entry _Z3subPxS_S_xx(
	.param .u64 .ptr .align 1 _Z3subPxS_S_xx_param_0,
	.param .u64 .ptr .align 1 _Z3subPxS_S_xx_param_1,
	.param .u64 .ptr .align 1 _Z3subPxS_S_xx_param_2,
	.param .u64 _Z3subPxS_S_xx_param_3,
	.param .u64 _Z3subPxS_S_xx_param_4
)
{
	.reg .pred 	%p<4>;
	.reg .b32 	%r<10>;
	.reg .b64 	%rd<20>;

	ld.param.u64 	%rd3, [_Z3subPxS_S_xx_param_0];
	ld.param.u64 	%rd4, [_Z3subPxS_S_xx_param_1];
	ld.param.u64 	%rd5, [_Z3subPxS_S_xx_param_2];
	ld.param.u64 	%rd7, [_Z3subPxS_S_xx_param_3];
	ld.param.u64 	%rd8, [_Z3subPxS_S_xx_param_4];
	mov.u32 	%r1, %tid.x;
	mov.u32 	%r2, %ctaid.x;
	mov.u32 	%r3, %ntid.x;
	mad.lo.s32 	%r4, %r2, %r3, %r1;
	cvt.u64.u32 	%rd1, %r4;
	mov.u32 	%r5, %tid.y;
	mov.u32 	%r6, %ctaid.y;
	mov.u32 	%r7, %ntid.y;
	mad.lo.s32 	%r8, %r6, %r7, %r5;
	cvt.u64.u32 	%rd2, %r8;
	setp.le.s64 	%p1, %rd7, %rd1;
	setp.le.s64 	%p2, %rd8, %rd2;
	or.pred  	%p3, %p1, %p2;
	@%p3 bra 	$L__BB1_2;
	cvta.to.global.u64 	%rd9, %rd4;
	cvta.to.global.u64 	%rd10, %rd5;
	cvta.to.global.u64 	%rd11, %rd3;
	mad.lo.s64 	%rd12, %rd8, %rd1, %rd2;
	shl.b64 	%rd13, %rd12, 3;
	add.s64 	%rd14, %rd9, %rd13;
	ld.global.u64 	%rd15, [%rd14];
	add.s64 	%rd16, %rd10, %rd13;
	ld.global.u64 	%rd17, [%rd16];
	sub.s64 	%rd18, %rd15, %rd17;
	add.s64 	%rd19, %rd11, %rd13;
	st.global.u64 	[%rd19], %rd18;
$L__BB1_2:
	ret;

}
	// .globl	_Z8dot_prodPxS_S_xx
.visible .entry _Z8dot_prodPxS_S_xx(
	.param .u64 .ptr .align 1 _Z8dot_prodPxS_S_xx_param_0,
	.param .u64 .ptr .align 1 _Z8dot_prodPxS_S_xx_param_1,
	.param .u64 .ptr .align 1 _Z8dot_prodPxS_S_xx_param_2,
	.param .u64 _Z8dot_prodPxS_S_xx_param_3,
	.param .u64 _Z8dot_prodPxS_S_xx_param_4
)
{
	.reg .pred 	%p<4>;
	.reg .b32 	%r<10>;
	.reg .b64 	%rd<20>;

	ld.param.u64 	%rd3, [_Z8dot_prodPxS_S_xx_param_0];
	ld.param.u64 	%rd4, [_Z8dot_prodPxS_S_xx_param_1];
	ld.param.u64 	%rd5, [_Z8dot_prodPxS_S_xx_param_2];
	ld.param.u64 	%rd7, [_Z8dot_prodPxS_S_xx_param_3];
	ld.param.u64 	%rd8, [_Z8dot_prodPxS_S_xx_param_4];
	mov.u32 	%r1, %tid.x;
	mov.u32 	%r2, %ctaid.x;
	mov.u32 	%r3, %ntid.x;
	mad.lo.s32 	%r4, %r2, %r3, %r1;
	cvt.u64.u32 	%rd1, %r4;
	mov.u32 	%r5, %tid.y;
	mov.u32 	%r6, %ctaid.y;
	mov.u32 	%r7, %ntid.y;
	mad.lo.s32 	%r8, %r6, %r7, %r5;
	cvt.u64.u32 	%rd2, %r8;
	setp.le.s64 	%p1, %rd7, %rd1;
	setp.le.s64 	%p2, %rd8, %rd2;
	or.pred  	%p3, %p1, %p2;
	@%p3 bra 	$L__BB2_2;
	cvta.to.global.u64 	%rd9, %rd4;
	cvta.to.global.u64 	%rd10, %rd5;
	cvta.to.global.u64 	%rd11, %rd3;
	mad.lo.s64 	%rd12, %rd8, %rd1, %rd2;
	shl.b64 	%rd13, %rd12, 3;
	add.s64 	%rd14, %rd9, %rd13;
	ld.global.u64 	%rd15, [%rd14];
	add.s64 	%rd16, %rd10, %rd13;
	ld.global.u64 	%rd17, [%rd16];
	mul.lo.s64 	%rd18, %rd17, %rd15;
	add.s64 	%rd19, %rd11, %rd13;
	st.global.u64 	[%rd19], %rd18;
$L__BB2_2:
	ret;

}
	// .globl	_Z9transposePxS_xx
.visible .entry _Z9transposePxS_xx(
	.param .u64 .ptr .align 1 _Z9transposePxS_xx_param_0,
	.param .u64 .ptr .align 1 _Z9transposePxS_xx_param_1,
	.param .u64 _Z9transposePxS_xx_param_2,
	.param .u64 _Z9transposePxS_xx_param_3
)
{
	.reg .pred 	%p<4>;
	.reg .b32 	%r<10>;
	.reg .b64 	%rd<17>;

	ld.param.u64 	%rd3, [_Z9transposePxS_xx_param_0];
	ld.param.u64 	%rd4, [_Z9transposePxS_xx_param_1];
	ld.param.u64 	%rd5, [_Z9transposePxS_xx_param_2];
	ld.param.u64 	%rd7, [_Z9transposePxS_xx_param_3];
	mov.u32 	%r1, %tid.x;
	mov.u32 	%r2, %ctaid.x;
	mov.u32 	%r3, %ntid.x;
	mad.lo.s32 	%r4, %r2, %r3, %r1;
	cvt.u64.u32 	%rd1, %r4;
	mov.u32 	%r5, %tid.y;
	mov.u32 	%r6, %ctaid.y;
	mov.u32 	%r7, %ntid.y;
	mad.lo.s32 	%r8, %r6, %r7, %r5;
	cvt.u64.u32 	%rd2, %r8;
	setp.le.s64 	%p1, %rd5, %rd1;
	setp.le.s64 	%p2, %rd7, %rd2;
	or.pred  	%p3, %p1, %p2;
	@%p3 bra 	$L__BB3_2;
	cvta.to.global.u64 	%rd8, %rd4;
	cvta.to.global.u64 	%rd9, %rd3;
	mad.lo.s64 	%rd10, %rd7, %rd1, %rd2;
	shl.b64 	%rd11, %rd10, 3;
	add.s64 	%rd12, %rd8, %rd11;
	ld.global.u64 	%rd13, [%rd12];
	mad.lo.s64 	%rd14, %rd5, %rd2, %rd1;
	shl.b64 	%rd15, %rd14, 3;
	add.s64 	%rd16, %rd9, %rd15;
	st.global.u64 	[%rd16], %rd13;
$L__BB3_2:
	ret;

}
	// .globl	_Z11matrix_multPxS_S_xxx
.visible .entry _Z11matrix_multPxS_S_xxx(
	.param .u64 .ptr .align 1 _Z11matrix_multPxS_S_xxx_param_0,
	.param .u64 .ptr .align 1 _Z11matrix_multPxS_S_xxx_param_1,
	.param .u64 .ptr .align 1 _Z11matrix_multPxS_S_xxx_param_2,
	.param .u64 _Z11matrix_multPxS_S_xxx_param_3,
	.param .u64 _Z11matrix_multPxS_S_xxx_param_4,
	.param .u64 _Z11matrix_multPxS_S_xxx_param_5
)
{
	.reg .pred 	%p<22>;
	.reg .b32 	%r<9>;
	.reg .b64 	%rd<214>;

	ld.param.u64 	%rd59, [_Z11matrix_multPxS_S_xxx_param_0];
	ld.param.u64 	%rd63, [_Z11matrix_multPxS_S_xxx_param_1];
	ld.param.u64 	%rd64, [_Z11matrix_multPxS_S_xxx_param_2];
	ld.param.u64 	%rd60, [_Z11matrix_multPxS_S_xxx_param_3];
	ld.param.u64 	%rd61, [_Z11matrix_multPxS_S_xxx_param_4];
	ld.param.u64 	%rd62, [_Z11matrix_multPxS_S_xxx_param_5];
	cvta.to.global.u64 	%rd1, %rd64;
	cvta.to.global.u64 	%rd2, %rd63;
	mov.u32 	%r1, %tid.x;
	mov.u32 	%r2, %ctaid.x;
	mov.u32 	%r3, %ntid.x;
	mad.lo.s32 	%r4, %r2, %r3, %r1;
	cvt.u64.u32 	%rd3, %r4;
	mov.u32 	%r5, %tid.y;
	mov.u32 	%r6, %ctaid.y;
	mov.u32 	%r7, %ntid.y;
	mad.lo.s32 	%r8, %r6, %r7, %r5;
	cvt.u64.u32 	%rd4, %r8;
	shl.b64 	%rd5, %rd61, 3;
	mul.lo.s64 	%rd65, %rd5, %rd62;
	{ // callseq 0, 0
	.param .b64 param0;
	st.param.b64 	[param0], %rd65;
	.param .b64 retval0;
	call.uni (retval0), 
	malloc, 
	(
	param0
	);
	ld.param.b64 	%rd66, [retval0];
	} // callseq 0
	min.s64 	%rd67, %rd61, %rd62;
	setp.lt.s64 	%p1, %rd67, 1;
	@%p1 bra 	$L__BB4_14;
	and.b64  	%rd7, %rd62, 7;
	and.b64  	%rd8, %rd62, 3;
	and.b64  	%rd9, %rd62, 9223372036854775800;
	and.b64  	%rd10, %rd62, 1;
	shl.b64 	%rd11, %rd61, 6;
	shl.b64 	%rd12, %rd62, 3;
	mov.b64 	%rd193, 0;
$L__BB4_2:
	setp.lt.u64 	%p2, %rd62, 8;
	mul.lo.s64 	%rd14, %rd193, %rd62;
	mov.b64 	%rd198, 0;
	@%p2 bra 	$L__BB4_5;
	shl.b64 	%rd70, %rd193, 3;
	add.s64 	%rd195, %rd66, %rd70;
	mad.lo.s64 	%rd71, %rd12, %rd193, %rd1;
	add.s64 	%rd194, %rd71, 32;
	mov.u64 	%rd196, %rd9;
$L__BB4_4:
	.pragma "nounroll";
	ld.global.u64 	%rd72, [%rd194+-32];
	st.u64 	[%rd195], %rd72;
	ld.global.u64 	%rd73, [%rd194+-24];
	add.s64 	%rd74, %rd195, %rd5;
	st.u64 	[%rd74], %rd73;
	ld.global.u64 	%rd75, [%rd194+-16];
	add.s64 	%rd76, %rd74, %rd5;
	st.u64 	[%rd76], %rd75;
	ld.global.u64 	%rd77, [%rd194+-8];
	add.s64 	%rd78, %rd76, %rd5;
	st.u64 	[%rd78], %rd77;
	ld.global.u64 	%rd79, [%rd194];
	add.s64 	%rd80, %rd78, %rd5;
	st.u64 	[%rd80], %rd79;
	ld.global.u64 	%rd81, [%rd194+8];
	add.s64 	%rd82, %rd80, %rd5;
	st.u64 	[%rd82], %rd81;
	ld.global.u64 	%rd83, [%rd194+16];
	add.s64 	%rd84, %rd82, %rd5;
	st.u64 	[%rd84], %rd83;
	ld.global.u64 	%rd85, [%rd194+24];
	add.s64 	%rd86, %rd84, %rd5;
	st.u64 	[%rd86], %rd85;
	add.s64 	%rd196, %rd196, -8;
	add.s64 	%rd195, %rd195, %rd11;
	add.s64 	%rd194, %rd194, 64;
	setp.ne.s64 	%p3, %rd196, 0;
	mov.u64 	%rd198, %rd9;
	@%p3 bra 	$L__BB4_4;
$L__BB4_5:
	setp.eq.s64 	%p4, %rd7, 0;
	@%p4 bra 	$L__BB4_13;
	add.s64 	%rd87, %rd7, -1;
	setp.lt.u64 	%p5, %rd87, 3;
	@%p5 bra 	$L__BB4_8;
	add.s64 	%rd88, %rd198, %rd14;
	shl.b64 	%rd89, %rd88, 3;
	add.s64 	%rd90, %rd1, %rd89;
	ld.global.u64 	%rd91, [%rd90];
	mad.lo.s64 	%rd92, %rd198, %rd61, %rd193;
	shl.b64 	%rd93, %rd92, 3;
	add.s64 	%rd94, %rd66, %rd93;
	st.u64 	[%rd94], %rd91;
	ld.global.u64 	%rd95, [%rd90+8];
	add.s64 	%rd96, %rd94, %rd5;
	st.u64 	[%rd96], %rd95;
	ld.global.u64 	%rd97, [%rd90+16];
	add.s64 	%rd98, %rd96, %rd5;
	st.u64 	[%rd98], %rd97;
	ld.global.u64 	%rd99, [%rd90+24];
	add.s64 	%rd100, %rd98, %rd5;
	st.u64 	[%rd100], %rd99;
	add.s64 	%rd198, %rd198, 4;
$L__BB4_8:
	setp.eq.s64 	%p6, %rd8, 0;
	@%p6 bra 	$L__BB4_13;
	setp.eq.s64 	%p7, %rd8, 1;
	@%p7 bra 	$L__BB4_11;
	add.s64 	%rd101, %rd198, %rd14;
	shl.b64 	%rd102, %rd101, 3;
	add.s64 	%rd103, %rd1, %rd102;
	ld.global.u64 	%rd104, [%rd103];
	mad.lo.s64 	%rd105, %rd198, %rd61, %rd193;
	shl.b64 	%rd106, %rd105, 3;
	add.s64 	%rd107, %rd66, %rd106;
	st.u64 	[%rd107], %rd104;
	ld.global.u64 	%rd108, [%rd103+8];
	add.s64 	%rd109, %rd107, %rd5;
	st.u64 	[%rd109], %rd108;
	add.s64 	%rd198, %rd198, 2;
$L__BB4_11:
	setp.eq.s64 	%p8, %rd10, 0;
	@%p8 bra 	$L__BB4_13;
	add.s64 	%rd110, %rd198, %rd14;
	shl.b64 	%rd111, %rd110, 3;
	add.s64 	%rd112, %rd1, %rd111;
	ld.global.u64 	%rd113, [%rd112];
	mad.lo.s64 	%rd114, %rd198, %rd61, %rd193;
	shl.b64 	%rd115, %rd114, 3;
	add.s64 	%rd116, %rd66, %rd115;
	st.u64 	[%rd116], %rd113;
$L__BB4_13:
	add.s64 	%rd193, %rd193, 1;
	setp.ne.s64 	%p9, %rd193, %rd61;
	@%p9 bra 	$L__BB4_2;
$L__BB4_14:
	setp.le.s64 	%p10, %rd60, %rd3;
	setp.le.s64 	%p11, %rd62, %rd4;
	or.pred  	%p12, %p10, %p11;
	@%p12 bra 	$L__BB4_28;
	setp.lt.s64 	%p13, %rd61, 1;
	mov.b64 	%rd213, 0;
	@%p13 bra 	$L__BB4_27;
	mul.lo.s64 	%rd29, %rd61, %rd3;
	mul.lo.s64 	%rd30, %rd61, %rd4;
	add.s64 	%rd121, %rd61, -1;
	and.b64  	%rd31, %rd61, 7;
	setp.lt.u64 	%p14, %rd121, 7;
	mov.b64 	%rd208, 0;
	mov.u64 	%rd213, %rd208;
	@%p14 bra 	$L__BB4_19;
	and.b64  	%rd208, %rd61, 9223372036854775800;
	shl.b64 	%rd123, %rd29, 3;
	add.s64 	%rd124, %rd123, %rd2;
	add.s64 	%rd201, %rd124, 32;
	shl.b64 	%rd125, %rd30, 3;
	add.s64 	%rd126, %rd125, %rd66;
	add.s64 	%rd200, %rd126, 32;
	mov.b64 	%rd213, 0;
	mov.u64 	%rd202, %rd208;
$L__BB4_18:
	.pragma "nounroll";
	ld.global.u64 	%rd127, [%rd201+-32];
	ld.u64 	%rd128, [%rd200+-32];
	mad.lo.s64 	%rd129, %rd128, %rd127, %rd213;
	ld.global.u64 	%rd130, [%rd201+-24];
	ld.u64 	%rd131, [%rd200+-24];
	mad.lo.s64 	%rd132, %rd131, %rd130, %rd129;
	ld.global.u64 	%rd133, [%rd201+-16];
	ld.u64 	%rd134, [%rd200+-16];
	mad.lo.s64 	%rd135, %rd134, %rd133, %rd132;
	ld.global.u64 	%rd136, [%rd201+-8];
	ld.u64 	%rd137, [%rd200+-8];
	mad.lo.s64 	%rd138, %rd137, %rd136, %rd135;
	ld.global.u64 	%rd139, [%rd201];
	ld.u64 	%rd140, [%rd200];
	mad.lo.s64 	%rd141, %rd140, %rd139, %rd138;
	ld.global.u64 	%rd142, [%rd201+8];
	ld.u64 	%rd143, [%rd200+8];
	mad.lo.s64 	%rd144, %rd143, %rd142, %rd141;
	ld.global.u64 	%rd145, [%rd201+16];
	ld.u64 	%rd146, [%rd200+16];
	mad.lo.s64 	%rd147, %rd146, %rd145, %rd144;
	ld.global.u64 	%rd148, [%rd201+24];
	ld.u64 	%rd149, [%rd200+24];
	mad.lo.s64 	%rd213, %rd149, %rd148, %rd147;
	add.s64 	%rd202, %rd202, -8;
	add.s64 	%rd201, %rd201, 64;
	add.s64 	%rd200, %rd200, 64;
	setp.ne.s64 	%p15, %rd202, 0;
	@%p15 bra 	$L__BB4_18;
$L__BB4_19:
	setp.eq.s64 	%p16, %rd31, 0;
	@%p16 bra 	$L__BB4_27;
	and.b64  	%rd46, %rd61, 3;
	setp.lt.u64 	%p17, %rd31, 4;
	@%p17 bra 	$L__BB4_22;
	add.s64 	%rd151, %rd208, %rd29;
	shl.b64 	%rd152, %rd151, 3;
	add.s64 	%rd153, %rd2, %rd152;
	ld.global.u64 	%rd154, [%rd153];
	add.s64 	%rd155, %rd208, %rd30;
	shl.b64 	%rd156, %rd155, 3;
	add.s64 	%rd157, %rd66, %rd156;
	ld.u64 	%rd158, [%rd157];
	mad.lo.s64 	%rd159, %rd158, %rd154, %rd213;
	ld.global.u64 	%rd160, [%rd153+8];
	ld.u64 	%rd161, [%rd157+8];
	mad.lo.s64 	%rd162, %rd161, %rd160, %rd159;
	ld.global.u64 	%rd163, [%rd153+16];
	ld.u64 	%rd164, [%rd157+16];
	mad.lo.s64 	%rd165, %rd164, %rd163, %rd162;
	ld.global.u64 	%rd166, [%rd153+24];
	ld.u64 	%rd167, [%rd157+24];
	mad.lo.s64 	%rd213, %rd167, %rd166, %rd165;
	add.s64 	%rd208, %rd208, 4;
$L__BB4_22:
	setp.eq.s64 	%p18, %rd46, 0;
	@%p18 bra 	$L__BB4_27;
	setp.eq.s64 	%p19, %rd46, 1;
	@%p19 bra 	$L__BB4_25;
	add.s64 	%rd169, %rd208, %rd29;
	shl.b64 	%rd170, %rd169, 3;
	add.s64 	%rd171, %rd2, %rd170;
	ld.global.u64 	%rd172, [%rd171];
	add.s64 	%rd173, %rd208, %rd30;
	shl.b64 	%rd174, %rd173, 3;
	add.s64 	%rd175, %rd66, %rd174;
	ld.u64 	%rd176, [%rd175];
	mad.lo.s64 	%rd177, %rd176, %rd172, %rd213;
	ld.global.u64 	%rd178, [%rd171+8];
	ld.u64 	%rd179, [%rd175+8];
	mad.lo.s64 	%rd213, %rd179, %rd178, %rd177;
	add.s64 	%rd208, %rd208, 2;
$L__BB4_25:
	and.b64  	%rd180, %rd61, 1;
	setp.eq.b64 	%p20, %rd180, 1;
	not.pred 	%p21, %p20;
	@%p21 bra 	$L__BB4_27;
	add.s64 	%rd181, %rd208, %rd29;
	shl.b64 	%rd182, %rd181, 3;
	add.s64 	%rd183, %rd2, %rd182;
	ld.global.u64 	%rd184, [%rd183];
	add.s64 	%rd185, %rd208, %rd30;
	shl.b64 	%rd186, %rd185, 3;
	add.s64 	%rd187, %rd66, %rd186;
	ld.u64 	%rd188, [%rd187];
	mad.lo.s64 	%rd213, %rd188, %rd184, %rd213;
$L__BB4_27:
	mad.lo.s64 	%rd189, %rd62, %rd3, %rd4;
	cvta.to.global.u64 	%rd190, %rd59;
	shl.b64 	%rd191, %rd189, 3;
	add.s64 	%rd192, %rd190, %rd191;
	st.global.u64 	[%rd192], %rd213;
$L__BB4_28:
	{ // callseq 1, 0
	.param .b64 param0;
	st.param.b64 	[param0], %rd66;
	call.uni 
	free, 
	(
	param0
	);
	} // callseq 1
	ret;

}


// ===== COMPILED SASS (sm_100) =====

	.target	sm_100

	.elftype	@"ET_EXEC"


//--------------------- .note.nv.tkinfo           --------------------------
	.section	.note.nv.tkinfo,"",@"SHT_NOTE"
	.sectionflags	@"SHF_NOTE_NV_TKINFO"
	.tkinfo
        /*0018*/ 	.word	0x00000002
        /*0030*/ 	.string	""
        /*0030*/ 	.string	"ptxas"
        /*0030*/ 	.string	"Cuda compilation tools, release 13.0, V13.0.88"
        /*0030*/ 	.string	"Build cuda_13.0.r13.0/compiler.36424714_0"
        /*0030*/ 	.string	"-arch sm_100 -m 64 "



//--------------------- .note.nv.cuinfo           --------------------------
	.section	.note.nv.cuinfo,"",@"SHT_NOTE"
	.sectionflags	@"SHF_NOTE_NV_CUINFO"
        /*0018*/ 	.short	0x0002
        /*001a*/ 	.short	0x0064
        /*001c*/ 	.short	0x0082
	.zero		2


//--------------------- .nv.info                  --------------------------
	.section	.nv.info,"",@"SHT_CUDA_INFO"
	.align	4


	//----- nvinfo : EIATTR_REGCOUNT
	.align		4
        /*0000*/ 	.byte	0x04, 0x2f
        /*0002*/ 	.short	(.L_1 - .L_0)
	.align		4
.L_0:
        /*0004*/ 	.word	index@(_Z3addPxS_S_xx)
        /*0008*/ 	.word	0x0000000c


	//----- nvinfo : EIATTR_FRAME_SIZE
	.align		4
.L_1:
        /*000c*/ 	.byte	0x04, 0x11
        /*000e*/ 	.short	(.L_3 - .L_2)
	.align		4
.L_2:
        /*0010*/ 	.word	index@(_Z3addPxS_S_xx)
        /*0014*/ 	.word	0x00000000


	//----- nvinfo : EIATTR_REGCOUNT
	.align		4
.L_3:
        /*0018*/ 	.byte	0x04, 0x2f
        /*001a*/ 	.short	(.L_5 - .L_4)
	.align		4
.L_4:
        /*001c*/ 	.word	index@(_Z3subPxS_S_xx)
        /*0020*/ 	.word	0x0000000c


	//----- nvinfo : EIATTR_FRAME_SIZE
	.align		4
.L_5:
        /*0024*/ 	.byte	0x04, 0x11
        /*0026*/ 	.short	(.L_7 - .L_6)
	.align		4
.L_6:
        /*0028*/ 	.word	index@(_Z3subPxS_S_xx)
        /*002c*/ 	.word	0x00000000


	//----- nvinfo : EIATTR_REGCOUNT
	.align		4
.L_7:
        /*0030*/ 	.byte	0x04, 0x2f
        /*0032*/ 	.short	(.L_9 - .L_8)
	.align		4
.L_8:
        /*0034*/ 	.word	index@(_Z8dot_prodPxS_S_xx)
        /*0038*/ 	.word	0x0000000e


	//----- nvinfo : EIATTR_FRAME_SIZE
	.align		4
.L_9:
        /*003c*/ 	.byte	0x04, 0x11
        /*003e*/ 	.short	(.L_11 - .L_10)
	.align		4
.L_10:
        /*0040*/ 	.word	index@(_Z8dot_prodPxS_S_xx)
        /*0044*/ 	.word	0x00000000


	//----- nvinfo : EIATTR_REGCOUNT
	.align		4
.L_11:
        /*0048*/ 	.byte	0x04, 0x2f
        /*004a*/ 	.short	(.L_13 - .L_12)
	.align		4
.L_12:
        /*004c*/ 	.word	index@(_Z9transposePxS_xx)
        /*0050*/ 	.word	0x0000000c


	//----- nvinfo : EIATTR_FRAME_SIZE
	.align		4
.L_13:
        /*0054*/ 	.byte	0x04, 0x11
        /*0056*/ 	.short	(.L_15 - .L_14)
	.align		4
.L_14:
        /*0058*/ 	.word	index@(_Z9transposePxS_xx)
        /*005c*/ 	.word	0x00000000


	//----- nvinfo : EIATTR_REGCOUNT
	.align		4
.L_15:
        /*0060*/ 	.byte	0x04, 0x2f
        /*0062*/ 	.short	(.L_17 - .L_16)
	.align		4
.L_16:
        /*0064*/ 	.word	index@(_Z11matrix_multPxS_S_xxx)
        /*0068*/ 	.word	0x00000028


	//----- nvinfo : EIATTR_FRAME_SIZE
	.align		4
.L_17:
        /*006c*/ 	.byte	0x04, 0x11
        /*006e*/ 	.short	(.L_19 - .L_18)
	.align		4
.L_18:
        /*0070*/ 	.word	index@(_Z11matrix_multPxS_S_xxx)
        /*0074*/ 	.word	0x00000000


	//----- nvinfo : EIATTR_MIN_STACK_SIZE
	.align		4
.L_19:
        /*0078*/ 	.byte	0x04, 0x12
        /*007a*/ 	.short	(.L_21 - .L_20)
	.align		4
.L_20:
        /*007c*/ 	.word	index@(_Z11matrix_multPxS_S_xxx)
        /*0080*/ 	.word	0x00000000


	//----- nvinfo : EIATTR_MIN_STACK_SIZE
	.align		4
.L_21:
        /*0084*/ 	.byte	0x04, 0x12
        /*0086*/ 	.short	(.L_23 - .L_22)
	.align		4
.L_22:
        /*0088*/ 	.word	index@(_Z9transposePxS_xx)
        /*008c*/ 	.word	0x00000000


	//----- nvinfo : EIATTR_MIN_STACK_SIZE
	.align		4
.L_23:
        /*0090*/ 	.byte	0x04, 0x12
        /*0092*/ 	.short	(.L_25 - .L_24)
	.align		4
.L_24:
        /*0094*/ 	.word	index@(_Z8dot_prodPxS_S_xx)
        /*0098*/ 	.word	0x00000000


	//----- nvinfo : EIATTR_MIN_STACK_SIZE
	.align		4
.L_25:
        /*009c*/ 	.byte	0x04, 0x12
        /*009e*/ 	.short	(.L_27 - .L_26)
	.align		4
.L_26:
        /*00a0*/ 	.word	index@(_Z3subPxS_S_xx)
        /*00a4*/ 	.word	0x00000000


	//----- nvinfo : EIATTR_MIN_STACK_SIZE
	.align		4
.L_27:
        /*00a8*/ 	.byte	0x04, 0x12
        /*00aa*/ 	.short	(.L_29 - .L_28)
	.align		4
.L_28:
        /*00ac*/ 	.word	index@(_Z3addPxS_S_xx)
        /*00b0*/ 	.word	0x00000000
.L_29:


//--------------------- .nv.compat                --------------------------
	.section	.nv.compat,"",@"SHT_CUDA_COMPAT_INFO"
	.align	4
        /*0000*/ 	.byte	0x02, 0x09, 0x00, 0x00, 0x02, 0x02, 0x01, 0x00, 0x02, 0x05, 0x05, 0x00, 0x03, 0x07, 0x01, 0x01
        /*0010*/ 	.byte	0x02, 0x03, 0x00, 0x00, 0x02, 0x06, 0x01, 0x00, 0x04, 0x0b, 0x08, 0x00, 0x09, 0x00, 0x00, 0x00
        /*0020*/ 	.byte	0x00, 0x00, 0x00, 0x00


//--------------------- .nv.info._Z11matrix_multPxS_S_xxx --------------------------
	.section	.nv.info._Z11matrix_multPxS_S_xxx,"",@"SHT_CUDA_INFO"
	.sectionflags	@""
	.align	4


	//----- nvinfo : EIATTR_CUDA_API_VERSION
	.align		4
        /*0000*/ 	.byte	0x04, 0x37
        /*0002*/ 	.short	(.L_31 - .L_30)
.L_30:
        /*0004*/ 	.word	0x00000082


	//----- nvinfo : EIATTR_KPARAM_INFO
	.align		4
.L_31:
        /*0008*/ 	.byte	0x04, 0x17
        /*000a*/ 	.short	(.L_33 - .L_32)
.L_32:
        /*000c*/ 	.word	0x00000000
        /*0010*/ 	.short	0x0005
        /*0012*/ 	.short	0x0028
        /*0014*/ 	.byte	0x00, 0xf0, 0x21, 0x00


	//----- nvinfo : EIATTR_KPARAM_INFO
	.align		4
.L_33:
        /*0018*/ 	.byte	0x04, 0x17
        /*001a*/ 	.short	(.L_35 - .L_34)
.L_34:
        /*001c*/ 	.word	0x00000000
        /*0020*/ 	.short	0x0004
        /*0022*/ 	.short	0x0020
        /*0024*/ 	.byte	0x00, 0xf0, 0x21, 0x00


	//----- nvinfo : EIATTR_KPARAM_INFO
	.align		4
.L_35:
        /*0028*/ 	.byte	0x04, 0x17
        /*002a*/ 	.short	(.L_37 - .L_36)
.L_36:
        /*002c*/ 	.word	0x00000000
        /*0030*/ 	.short	0x0003
        /*0032*/ 	.short	0x0018
        /*0034*/ 	.byte	0x00, 0xf0, 0x21, 0x00


	//----- nvinfo : EIATTR_KPARAM_INFO
	.align		4
.L_37:
        /*0038*/ 	.byte	0x04, 0x17
        /*003a*/ 	.short	(.L_39 - .L_38)
.L_38:
        /*003c*/ 	.word	0x00000000
        /*0040*/ 	.short	0x0002
        /*0042*/ 	.short	0x0010
        /*0044*/ 	.byte	0x00, 0xf5, 0x21, 0x00


	//----- nvinfo : EIATTR_KPARAM_INFO
	.align		4
.L_39:
        /*0048*/ 	.byte	0x04, 0x17
        /*004a*/ 	.short	(.L_41 - .L_40)
.L_40:
        /*004c*/ 	.word	0x00000000
        /*0050*/ 	.short	0x0001
        /*0052*/ 	.short	0x0008
        /*0054*/ 	.byte	0x00, 0xf5, 0x21, 0x00


	//----- nvinfo : EIATTR_KPARAM_INFO
	.align		4
.L_41:
        /*0058*/ 	.byte	0x04, 0x17
        /*005a*/ 	.short	(.L_43 - .L_42)
.L_42:
        /*005c*/ 	.word	0x00000000
        /*0060*/ 	.short	0x0000
        /*0062*/ 	.short	0x0000
        /*0064*/ 	.byte	0x00, 0xf5, 0x21, 0x00


	//----- nvinfo : EIATTR_SPARSE_MMA_MASK
	.align		4
.L_43:
        /*0068*/ 	.byte	0x03, 0x50
        /*006a*/ 	.short	0x0000


	//----- nvinfo : EIATTR_MAXREG_COUNT
	.align		4
        /*006c*/ 	.byte	0x03, 0x1b
        /*006e*/ 	.short	0x00ff


	//----- nvinfo : EIATTR_EXTERNS
	.align		4
        /*0070*/ 	.byte	0x04, 0x0f
        /*0072*/ 	.short	(.L_45 - .L_44)


	//   ....[0]....
	.align		4
.L_44:
        /*0074*/ 	.word	index@(malloc)


	//   ....[1]....
	.align		4
        /*0078*/ 	.word	index@(free)


	//----- nvinfo : EIATTR_MERCURY_ISA_VERSION
	.align		4
.L_45:
        /*007c*/ 	.byte	0x03, 0x5f
        /*007e*/ 	.short	0x0101


	//----- nvinfo : EIATTR_VRC_CTA_INIT_COUNT
	.align		4
        /*0080*/ 	.byte	0x02, 0x4a
	.zero		1
	.zero		1


	//----- nvinfo : EIATTR_SYSCALL_OFFSETS
	.align		4
        /*0084*/ 	.byte	0x04, 0x46
        /*0086*/ 	.short	(.L_47 - .L_46)


	//   ....[0]....
.L_46:
        /*0088*/ 	.word	0x00000160


	//   ....[1]....
        /*008c*/ 	.word	0x00001cc0


	//----- nvinfo : EIATTR_EXIT_INSTR_OFFSETS
	.align		4
.L_47:
        /*0090*/ 	.byte	0x04, 0x1c
        /*0092*/ 	.short	(.L_49 - .L_48)


	//   ....[0]....
.L_48:
        /*0094*/ 	.word	0x00001cd0


	//----- nvinfo : EIATTR_CRS_STACK_SIZE
	.align		4
.L_49:
        /*0098*/ 	.byte	0x04, 0x1e
        /*009a*/ 	.short	(.L_51 - .L_50)
.L_50:
        /*009c*/ 	.word	0x00000000


	//----- nvinfo : EIATTR_CBANK_PARAM_SIZE
	.align		4
.L_51:
        /*00a0*/ 	.byte	0x03, 0x19
        /*00a2*/ 	.short	0x0030


	//----- nvinfo : EIATTR_PARAM_CBANK
	.align		4
        /*00a4*/ 	.byte	0x04, 0x0a
        /*00a6*/ 	.short	(.L_53 - .L_52)
	.align		4
.L_52:
        /*00a8*/ 	.word	index@(.nv.constant0._Z11matrix_multPxS_S_xxx)
        /*00ac*/ 	.short	0x0380
        /*00ae*/ 	.short	0x0030


	//----- nvinfo : EIATTR_SW_WAR
	.align		4
.L_53:
        /*00b0*/ 	.byte	0x04, 0x36
        /*00b2*/ 	.short	(.L_55 - .L_54)
.L_54:
        /*00b4*/ 	.word	0x00000008
.L_55:


//--------------------- .nv.info._Z9transposePxS_xx --------------------------
	.section	.nv.info._Z9transposePxS_xx,"",@"SHT_CUDA_INFO"
	.sectionflags	@""
	.align	4


	//----- nvinfo : EIATTR_CUDA_API_VERSION
	.align		4
        /*0000*/ 	.byte	0x04, 0x37
        /*0002*/ 	.short	(.L_57 - .L_56)
.L_56:
        /*0004*/ 	.word	0x00000082


	//----- nvinfo : EIATTR_KPARAM_INFO
	.align		4
.L_57:
        /*0008*/ 	.byte	0x04, 0x17
        /*000a*/ 	.short	(.L_59 - .L_58)
.L_58:
        /*000c*/ 	.word	0x00000000
        /*0010*/ 	.short	0x0003
        /*0012*/ 	.short	0x0018
        /*0014*/ 	.byte	0x00, 0xf0, 0x21, 0x00


	//----- nvinfo : EIATTR_KPARAM_INFO
	.align		4
.L_59:
        /*0018*/ 	.byte	0x04, 0x17
        /*001a*/ 	.short	(.L_61 - .L_60)
.L_60:
        /*001c*/ 	.word	0x00000000
        /*0020*/ 	.short	0x0002
        /*0022*/ 	.short	0x0010
        /*0024*/ 	.byte	0x00, 0xf0, 0x21, 0x00


	//----- nvinfo : EIATTR_KPARAM_INFO
	.align		4
.L_61:
        /*0028*/ 	.byte	0x04, 0x17
        /*002a*/ 	.short	(.L_63 - .L_62)
.L_62:
        /*002c*/ 	.word	0x00000000
        /*0030*/ 	.short	0x0001
        /*0032*/ 	.short	0x0008
        /*0034*/ 	.byte	0x00, 0xf5, 0x21, 0x00


	//----- nvinfo : EIATTR_KPARAM_INFO
	.align		4
.L_63:
        /*0038*/ 	.byte	0x04, 0x17
        /*003a*/ 	.short	(.L_65 - .L_64)
.L_64:
        /*003c*/ 	.word	0x00000000
        /*0040*/ 	.short	0x0000
        /*0042*/ 	.short	0x0000
        /*0044*/ 	.byte	0x00, 0xf5, 0x21, 0x00


	//----- nvinfo : EIATTR_SPARSE_MMA_MASK
	.align		4
.L_65:
        /*0048*/ 	.byte	0x03, 0x50
        /*004a*/ 	.short	0x0000


	//----- nvinfo : EIATTR_MAXREG_COUNT
	.align		4
        /*004c*/ 	.byte	0x03, 0x1b
        /*004e*/ 	.short	0x00ff


	//----- nvinfo : EIATTR_MERCURY_ISA_VERSION
	.align		4
        /*0050*/ 	.byte	0x03, 0x5f
        /*0052*/ 	.short	0x0101


	//----- nvinfo : EIATTR_VRC_CTA_INIT_COUNT
	.align		4
        /*0054*/ 	.byte	0x02, 0x4a
	.zero		1
	.zero		1


	//----- nvinfo : EIATTR_EXIT_INSTR_OFFSETS
	.align		4
        /*0058*/ 	.byte	0x04, 0x1c
        /*005a*/ 	.short	(.L_67 - .L_66)


	//   ....[0]....
.L_66:
        /*005c*/ 	.word	0x000000e0


	//   ....[1]....
        /*0060*/ 	.word	0x000001d0


	//----- nvinfo : EIATTR_CBANK_PARAM_SIZE
	.align		4
.L_67:
        /*0064*/ 	.byte	0x03, 0x19
        /*0066*/ 	.short	0x0020


	//----- nvinfo : EIATTR_PARAM_CBANK
	.align		4
        /*0068*/ 	.byte	0x04, 0x0a
        /*006a*/ 	.short	(.L_69 - .L_68)
	.align		4
.L_68:
        /*006c*/ 	.word	index@(.nv.constant0._Z9transposePxS_xx)
        /*0070*/ 	.short	0x0380
        /*0072*/ 	.short	0x0020


	//----- nvinfo : EIATTR_SW_WAR
	.align		4
.L_69:
        /*0074*/ 	.byte	0x04, 0x36
        /*0076*/ 	.short	(.L_71 - .L_70)
.L_70:
        /*0078*/ 	.word	0x00000008
.L_71:


//--------------------- .nv.info._Z8dot_prodPxS_S_xx --------------------------
	.section	.nv.info._Z8dot_prodPxS_S_xx,"",@"SHT_CUDA_INFO"
	.sectionflags	@""
	.align	4


	//----- nvinfo : EIATTR_CUDA_API_VERSION
	.align		4
        /*0000*/ 	.byte	0x04, 0x37
        /*0002*/ 	.short	(.L_73 - .L_72)
.L_72:
        /*0004*/ 	.word	0x00000082


	//----- nvinfo : EIATTR_KPARAM_INFO
	.align		4
.L_73:
        /*0008*/ 	.byte	0x04, 0x17
        /*000a*/ 	.short	(.L_75 - .L_74)
.L_74:
        /*000c*/ 	.word	0x00000000
        /*0010*/ 	.short	0x0004
        /*0012*/ 	.short	0x0020
        /*0014*/ 	.byte	0x00, 0xf0, 0x21, 0x00


	//----- nvinfo : EIATTR_KPARAM_INFO
	.align		4
.L_75:
        /*0018*/ 	.byte	0x04, 0x17
        /*001a*/ 	.short	(.L_77 - .L_76)
.L_76:
        /*001c*/ 	.word	0x00000000
        /*0020*/ 	.short	0x0003
        /*0022*/ 	.short	0x0018
        /*0024*/ 	.byte	0x00, 0xf0, 0x21, 0x00


	//----- nvinfo : EIATTR_KPARAM_INFO
	.align		4
.L_77:
        /*0028*/ 	.byte	0x04, 0x17
        /*002a*/ 	.short	(.L_79 - .L_78)
.L_78:
        /*002c*/ 	.word	0x00000000
        /*0030*/ 	.short	0x0002
        /*0032*/ 	.short	0x0010
        /*0034*/ 	.byte	0x00, 0xf5, 0x21, 0x00


	//----- nvinfo : EIATTR_KPARAM_INFO
	.align		4
.L_79:
        /*0038*/ 	.byte	0x04, 0x17
        /*003a*/ 	.short	(.L_81 - .L_80)
.L_80:
        /*003c*/ 	.word	0x00000000
        /*0040*/ 	.short	0x0001
        /*0042*/ 	.short	0x0008
        /*0044*/ 	.byte	0x00, 0xf5, 0x21, 0x00


	//----- nvinfo : EIATTR_KPARAM_INFO
	.align		4
.L_81:
        /*0048*/ 	.byte	0x04, 0x17
        /*004a*/ 	.short	(.L_83 - .L_82)
.L_82:
        /*004c*/ 	.word	0x00000000
        /*0050*/ 	.short	0x0000
        /*0052*/ 	.short	0x0000
        /*0054*/ 	.byte	0x00, 0xf5, 0x21, 0x00


	//----- nvinfo : EIATTR_SPARSE_MMA_MASK
	.align		4
.L_83:
        /*0058*/ 	.byte	0x03, 0x50
        /*005a*/ 	.short	0x0000


	//----- nvinfo : EIATTR_MAXREG_COUNT
	.align		4
        /*005c*/ 	.byte	0x03, 0x1b
        /*005e*/ 	.short	0x00ff


	//----- nvinfo : EIATTR_MERCURY_ISA_VERSION
	.align		4
        /*0060*/ 	.byte	0x03, 0x5f
        /*0062*/ 	.short	0x0101


	//----- nvinfo : EIATTR_VRC_CTA_INIT_COUNT
	.align		4
        /*0064*/ 	.byte	0x02, 0x4a
	.zero		1
	.zero		1


	//----- nvinfo : EIATTR_EXIT_INSTR_OFFSETS
	.align		4
        /*0068*/ 	.byte	0x04, 0x1c
        /*006a*/ 	.short	(.L_85 - .L_84)


	//   ....[0]....
.L_84:
        /*006c*/ 	.word	0x000000f0


	//   ....[1]....
        /*0070*/ 	.word	0x00000250


	//----- nvinfo : EIATTR_CBANK_PARAM_SIZE
	.align		4
.L_85:
        /*0074*/ 	.byte	0x03, 0x19
        /*0076*/ 	.short	0x0028


	//----- nvinfo : EIATTR_PARAM_CBANK
	.align		4
        /*0078*/ 	.byte	0x04, 0x0a
        /*007a*/ 	.short	(.L_87 - .L_86)
	.align		4
.L_86:
        /*007c*/ 	.word	index@(.nv.constant0._Z8dot_prodPxS_S_xx)
        /*0080*/ 	.short	0x0380
        /*0082*/ 	.short	0x0028


	//----- nvinfo : EIATTR_SW_WAR
	.align		4
.L_87:
        /*0084*/ 	.byte	0x04, 0x36
        /*0086*/ 	.short	(.L_89 - .L_88)
.L_88:
        /*0088*/ 	.word	0x00000008
.L_89:


//--------------------- .nv.info._Z3subPxS_S_xx   --------------------------
	.section	.nv.info._Z3subPxS_S_xx,"",@"SHT_CUDA_INFO"
	.sectionflags	@""
	.align	4


	//----- nvinfo : EIATTR_CUDA_API_VERSION
	.align		4
        /*0000*/ 	.byte	0x04, 0x37
        /*0002*/ 	.short	(.L_91 - .L_90)
.L_90:
        /*0004*/ 	.word	0x00000082


	//----- nvinfo : EIATTR_KPARAM_INFO
	.align		4
.L_91:
        /*0008*/ 	.byte	0x04, 0x17
        /*000a*/ 	.short	(.L_93 - .L_92)
.L_92:
        /*000c*/ 	.word	0x00000000
        /*0010*/ 	.short	0x0004
        /*0012*/ 	.short	0x0020
        /*0014*/ 	.byte	0x00, 0xf0, 0x21, 0x00


	//----- nvinfo : EIATTR_KPARAM_INFO
	.align		4
.L_93:
        /*0018*/ 	.byte	0x04, 0x17
        /*001a*/ 	.short	(.L_95 - .L_94)
.L_94:
        /*001c*/ 	.word	0x00000000
        /*0020*/ 	.short	0x0003
        /*0022*/ 	.short	0x0018
        /*0024*/ 	.byte	0x00, 0xf0, 0x21, 0x00


	//----- nvinfo : EIATTR_KPARAM_INFO
	.align		4
.L_95:
        /*0028*/ 	.byte	0x04, 0x17
        /*002a*/ 	.short	(.L_97 - .L_96)
.L_96:
        /*002c*/ 	.word	0x00000000
        /*0030*/ 	.short	0x0002
        /*0032*/ 	.short	0x0010
        /*0034*/ 	.byte	0x00, 0xf5, 0x21, 0x00


	//----- nvinfo : EIATTR_KPARAM_INFO
	.align		4
.L_97:
        /*0038*/ 	.byte	0x04, 0x17
        /*003a*/ 	.short	(.L_99 - .L_98)
.L_98:
        /*003c*/ 	.word	0x00000000
        /*0040*/ 	.short	0x0001
        /*0042*/ 	.short	0x0008
        /*0044*/ 	.byte	0x00, 0xf5, 0x21, 0x00


	//----- nvinfo : EIATTR_KPARAM_INFO
	.align		4
.L_99:
        /*0048*/ 	.byte	0x04, 0x17
        /*004a*/ 	.short	(.L_101 - .L_100)
.L_100:
        /*004c*/ 	.word	0x00000000
        /*0050*/ 	.short	0x0000
        /*0052*/ 	.short	0x0000
        /*0054*/ 	.byte	0x00, 0xf5, 0x21, 0x00


	//----- nvinfo : EIATTR_SPARSE_MMA_MASK
	.align		4
.L_101:
        /*0058*/ 	.byte	0x03, 0x50
        /*005a*/ 	.short	0x0000


	//----- nvinfo : EIATTR_MAXREG_COUNT
	.align		4
        /*005c*/ 	.byte	0x03, 0x1b
        /*005e*/ 	.short	0x00ff


	//----- nvinfo : EIATTR_MERCURY_ISA_VERSION
	.align		4
        /*0060*/ 	.byte	0x03, 0x5f
        /*0062*/ 	.short	0x0101


	//----- nvinfo : EIATTR_VRC_CTA_INIT_COUNT
	.align		4
        /*0064*/ 	.byte	0x02, 0x4a
	.zero		1
	.zero		1


	//----- nvinfo : EIATTR_EXIT_INSTR_OFFSETS
	.align		4
        /*0068*/ 	.byte	0x04, 0x1c
        /*006a*/ 	.short	(.L_103 - .L_102)


	//   ....[0]....
.L_102:
        /*006c*/ 	.word	0x000000f0


	//   ....[1]....
        /*0070*/ 	.word	0x00000230


	//----- nvinfo : EIATTR_CBANK_PARAM_SIZE
	.align		4
.L_103:
        /*0074*/ 	.byte	0x03, 0x19
        /*0076*/ 	.short	0x0028


	//----- nvinfo : EIATTR_PARAM_CBANK
	.align		4
        /*0078*/ 	.byte	0x04, 0x0a
        /*007a*/ 	.short	(.L_105 - .L_104)
	.align		4
.L_104:
        /*007c*/ 	.word	index@(.nv.constant0._Z3subPxS_S_xx)
        /*0080*/ 	.short	0x0380
        /*0082*/ 	.short	0x0028


	//----- nvinfo : EIATTR_SW_WAR
	.align		4
.L_105:
        /*0084*/ 	.byte	0x04, 0x36
        /*0086*/ 	.short	(.L_107 - .L_106)
.L_106:
        /*0088*/ 	.word	0x00000008
.L_107:


//--------------------- .nv.info._Z3addPxS_S_xx   --------------------------
	.section	.nv.info._Z3addPxS_S_xx,"",@"SHT_CUDA_INFO"
	.sectionflags	@""
	.align	4


	//----- nvinfo : EIATTR_CUDA_API_VERSION
	.align		4
        /*0000*/ 	.byte	0x04, 0x37
        /*0002*/ 	.short	(.L_109 - .L_108)
.L_108:
        /*0004*/ 	.word	0x00000082


	//----- nvinfo : EIATTR_KPARAM_INFO
	.align		4
.L_109:
        /*0008*/ 	.byte	0x04, 0x17
        /*000a*/ 	.short	(.L_111 - .L_110)
.L_110:
        /*000c*/ 	.word	0x00000000
        /*0010*/ 	.short	0x0004
        /*0012*/ 	.short	0x0020
        /*0014*/ 	.byte	0x00, 0xf0, 0x21, 0x00


	//----- nvinfo : EIATTR_KPARAM_INFO
	.align		4
.L_111:
        /*0018*/ 	.byte	0x04, 0x17
        /*001a*/ 	.short	(.L_113 - .L_112)
.L_112:
        /*001c*/ 	.word	0x00000000
        /*0020*/ 	.short	0x0003
        /*0022*/ 	.short	0x0018
        /*0024*/ 	.byte	0x00, 0xf0, 0x21, 0x00


	//----- nvinfo : EIATTR_KPARAM_INFO
	.align		4
.L_113:
        /*0028*/ 	.byte	0x04, 0x17
        /*002a*/ 	.short	(.L_115 - .L_114)
.L_114:
        /*002c*/ 	.word	0x00000000
        /*0030*/ 	.short	0x0002
        /*0032*/ 	.short	0x0010
        /*0034*/ 	.byte	0x00, 0xf5, 0x21, 0x00


	//----- nvinfo : EIATTR_KPARAM_INFO
	.align		4
.L_115:
        /*0038*/ 	.byte	0x04, 0x17
        /*003a*/ 	.short	(.L_117 - .L_116)
.L_116:
        /*003c*/ 	.word	0x00000000
        /*0040*/ 	.short	0x0001
        /*0042*/ 	.short	0x0008
        /*0044*/ 	.byte	0x00, 0xf5, 0x21, 0x00


	//----- nvinfo : EIATTR_KPARAM_INFO
	.align		4
.L_117:
        /*0048*/ 	.byte	0x04, 0x17
        /*004a*/ 	.short	(.L_119 - .L_118)
.L_118:
        /*004c*/ 	.word	0x00000000
        /*0050*/ 	.short	0x0000
        /*0052*/ 	.short	0x0000
        /*0054*/ 	.byte	0x00, 0xf5, 0x21, 0x00


	//----- nvinfo : EIATTR_SPARSE_MMA_MASK
	.align		4
.L_119:
        /*0058*/ 	.byte	0x03, 0x50
        /*005a*/ 	.short	0x0000


	//----- nvinfo : EIATTR_MAXREG_COUNT
	.align		4
        /*005c*/ 	.byte	0x03, 0x1b
        /*005e*/ 	.short	0x00ff


	//----- nvinfo : EIATTR_MERCURY_ISA_VERSION
	.align		4
        /*0060*/ 	.byte	0x03, 0x5f
        /*0062*/ 	.short	0x0101


	//----- nvinfo : EIATTR_VRC_CTA_INIT_COUNT
	.align		4
        /*0064*/ 	.byte	0x02, 0x4a
	.zero		1
	.zero		1


	//----- nvinfo : EIATTR_EXIT_INSTR_OFFSETS
	.align		4
        /*0068*/ 	.byte	0x04, 0x1c
        /*006a*/ 	.short	(.L_121 - .L_120)


	//   ....[0]....
.L_120:
        /*006c*/ 	.word	0x000000f0


	//   ....[1]....
        /*0070*/ 	.word	0x00000230


	//----- nvinfo : EIATTR_CBANK_PARAM_SIZE
	.align		4
.L_121:
        /*0074*/ 	.byte	0x03, 0x19
        /*0076*/ 	.short	0x0028


	//----- nvinfo : EIATTR_PARAM_CBANK
	.align		4
        /*0078*/ 	.byte	0x04, 0x0a
        /*007a*/ 	.short	(.L_123 - .L_122)
	.align		4
.L_122:
        /*007c*/ 	.word	index@(.nv.constant0._Z3addPxS_S_xx)
        /*0080*/ 	.short	0x0380
        /*0082*/ 	.short	0x0028


	//----- nvinfo : EIATTR_SW_WAR
	.align		4
.L_123:
        /*0084*/ 	.byte	0x04, 0x36
        /*0086*/ 	.short	(.L_125 - .L_124)
.L_124:
        /*0088*/ 	.word	0x00000008
.L_125:


//--------------------- .nv.callgraph             --------------------------
	.section	.nv.callgraph,"",@"SHT_CUDA_CALLGRAPH"
	.align	4
	.sectionentsize	8
	.align		4
        /*0000*/ 	.word	0x00000000
	.align		4
        /*0004*/ 	.word	0xffffffff
	.align		4
        /*0008*/ 	.word	index@(_Z11matrix_multPxS_S_xxx)
	.align		4
        /*000c*/ 	.word	index@(free)
	.align		4
        /*0010*/ 	.word	index@(_Z11matrix_multPxS_S_xxx)
	.align		4
        /*0014*/ 	.word	index@(malloc)
	.align		4
        /*0018*/ 	.word	0x00000000
	.align		4
        /*001c*/ 	.word	0xfffffffe
	.align		4
        /*0020*/ 	.word	0x00000000
	.align		4
        /*0024*/ 	.word	0xfffffffd
	.align		4
        /*0028*/ 	.word	0x00000000
	.align		4
        /*002c*/ 	.word	0xfffffffc


//--------------------- .nv.constant4             --------------------------
	.section	.nv.constant4,"a",@progbits
	.align	8
	.align		8
.nv.constant4:
        /*0000*/ 	.dword	malloc
	.align		8
        /*0008*/ 	.dword	free


//--------------------- .text._Z11matrix_multPxS_S_xxx --------------------------
	.section	.text._Z11matrix_multPxS_S_xxx,"ax",@progbits
	.align	128
        .global         _Z11matrix_multPxS_S_xxx
        .type           _Z11matrix_multPxS_S_xxx,@function
        .size           _Z11matrix_multPxS_S_xxx,(.L_x_26 - _Z11matrix_multPxS_S_xxx)
        .other          _Z11matrix_multPxS_S_xxx,@"STO_CUDA_ENTRY STV_DEFAULT"
_Z11matrix_multPxS_S_xxx:
.text._Z11matrix_multPxS_S_xxx:
[----:B------:R-:W0:Y:S01]  /*0000*/  LDC R1, c[0x0][0x37c] ;  /* 0x0000df00ff017b82 */ /* 0x000e220000000800 */
[----:B------:R-:W1:Y:S01]  /*0010*/  LDCU.128 UR8, c[0x0][0x3a0] ;  /* 0x00007400ff0877ac */ /* 0x000e620008000c00 */
[----:B------:R-:W2:Y:S06]  /*0020*/  S2R R19, SR_TID.X ;  /* 0x0000000000137919 */ /* 0x000eac0000002100 */
[----:B------:R-:W2:Y:S01]  /*0030*/  LDC R6, c[0x0][0x360] ;  /* 0x0000d800ff067b82 */ /* 0x000ea20000000800 */
[----:B------:R-:W-:Y:S01]  /*0040*/  MOV R0, 0x0 ;  /* 0x0000000000007802 */ /* 0x000fe20000000f00 */
[----:B------:R-:W3:Y:S06]  /*0050*/  S2R R16, SR_TID.Y ;  /* 0x0000000000107919 */ /* 0x000eec0000002200 */
[----:B------:R-:W2:Y:S08]  /*0060*/  S2UR UR7, SR_CTAID.X ;  /* 0x00000000000779c3 */ /* 0x000eb00000002500 */
[----:B------:R-:W3:Y:S01]  /*0070*/  S2UR UR12, SR_CTAID.Y ;  /* 0x00000000000c79c3 */ /* 0x000ee20000002600 */
[----:B-1----:R-:W-:-:S02]  /*0080*/  USHF.L.U64.HI UR36, UR8, 0x3, UR9 ;  /* 0x0000000308247899 */ /* 0x002fc40008010209 */
[----:B------:R-:W-:Y:S02]  /*0090*/  USHF.L.U32 UR37, UR8, 0x3, URZ ;  /* 0x0000000308257899 */ /* 0x000fe400080006ff */
[----:B------:R-:W-:Y:S02]  /*00a0*/  UIMAD UR6, UR36, UR10, URZ ;  /* 0x0000000a240672a4 */ /* 0x000fe4000f8e02ff */
[----:B------:R-:W-:Y:S01]  /*00b0*/  UIMAD.WIDE.U32 UR4, UR37, UR10, URZ ;  /* 0x0000000a250472a5 */ /* 0x000fe2000f8e00ff */
[----:B------:R-:W3:Y:S01]  /*00c0*/  LDC R17, c[0x0][0x364] ;  /* 0x0000d900ff117b82 */ /* 0x000ee20000000800 */
[----:B------:R-:W-:-:S04]  /*00d0*/  UIMAD UR6, UR37, UR11, UR6 ;  /* 0x0000000b250672a4 */ /* 0x000fc8000f8e0206 */
[----:B------:R-:W-:Y:S02]  /*00e0*/  UIADD3 UR6, UPT, UPT, UR5, UR6, URZ ;  /* 0x0000000605067290 */ /* 0x000fe4000fffe0ff */
[----:B------:R-:W-:Y:S01]  /*00f0*/  IMAD.U32 R5, RZ, RZ, UR5 ;  /* 0x00000005ff057e24 */ /* 0x000fe2000f8e00ff */
[----:B------:R1:W4:Y:S01]  /*0100*/  LDC.64 R2, c[0x4][R0] ;  /* 0x0100000000027b82 */ /* 0x0003220000000a00 */
[----:B------:R-:W-:Y:S02]  /*0110*/  IMAD.U32 R4, RZ, RZ, UR4 ;  /* 0x00000004ff047e24 */ /* 0x000fe4000f8e00ff */
[----:B--2---:R-:W-:Y:S02]  /*0120*/  IMAD R19, R6, UR7, R19 ;  /* 0x0000000706137c24 */ /* 0x004fe4000f8e0213 */
[----:B------:R-:W-:Y:S02]  /*0130*/  IMAD.U32 R5, RZ, RZ, UR6 ;  /* 0x00000006ff057e24 */ /* 0x000fe4000f8e00ff */
[----:B01-3--:R-:W-:-:S07]  /*0140*/  IMAD R16, R17, UR12, R16 ;  /* 0x0000000c11107c24 */ /* 0x00bfce000f8e0210 */
[----:B------:R-:W-:-:S07]  /*0150*/  LEPC R20, `(.L_x_0) ;  /* 0x000000001014794e */ /* 0x000fce0000000000 */
[----:B----4-:R-:W-:Y:S05]  /*0160*/  CALL.ABS.NOINC R2 ;  /* 0x0000000002007343 */ /* 0x010fea0003c00000 */
.L_x_0:
[----:B------:R-:W0:Y:S01]  /*0170*/  LDCU.128 UR4, c[0x0][0x3a0] ;  /* 0x00007400ff0477ac */ /* 0x000e220008000c00 */
[----:B------:R-:W1:Y:S01]  /*0180*/  LDC.64 R6, c[0x0][0x358] ;  /* 0x0000d600ff067b82 */ /* 0x000e620000000a00 */
[----:B0-----:R-:W-:Y:S02]  /*0190*/  IMAD.U32 R0, RZ, RZ, UR4 ;  /* 0x00000004ff007e24 */ /* 0x001fe4000f8e00ff */
[----:B------:R-:W-:Y:S02]  /*01a0*/  IMAD.U32 R3, RZ, RZ, UR6 ;  /* 0x00000006ff037e24 */ /* 0x000fe4000f8e00ff */
[----:B------:R-:W-:Y:S02]  /*01b0*/  IMAD.U32 R21, RZ, RZ, UR5 ;  /* 0x00000005ff157e24 */ /* 0x000fe4000f8e00ff */
[----:B------:R-:W-:Y:S01]  /*01c0*/  IMAD.U32 R2, RZ, RZ, UR7 ;  /* 0x00000007ff027e24 */ /* 0x000fe2000f8e00ff */
[----:B------:R-:W-:-:S04]  /*01d0*/  ISETP.LT.U32.AND P0, PT, R0, R3, PT ;  /* 0x000000030000720c */ /* 0x000fc80003f01070 */
[----:B------:R-:W-:-:S04]  /*01e0*/  ISETP.LT.AND.EX P0, PT, R21, R2, PT, P0 ;  /* 0x000000021500720c */ /* 0x000fc80003f01300 */
[----:B------:R-:W-:Y:S02]  /*01f0*/  SEL R8, R0, R3, P0 ;  /* 0x0000000300087207 */ /* 0x000fe40000000000 */
[----:B------:R-:W-:Y:S02]  /*0200*/  SEL R9, R21, R2, P0 ;  /* 0x0000000215097207 */ /* 0x000fe40000000000 */
[----:B------:R-:W-:-:S04]  /*0210*/  ISETP.GE.U32.AND P0, PT, R8, 0x1, PT ;  /* 0x000000010800780c */ /* 0x000fc80003f06070 */
[----:B------:R-:W-:-:S13]  /*0220*/  ISETP.GE.AND.EX P0, PT, R9, RZ, PT, P0 ;  /* 0x000000ff0900720c */ /* 0x000fda0003f06300 */
[----:B-1----:R-:W-:Y:S05]  /*0230*/  @!P0 BRA `(.L_x_1) ;  /* 0x0000000800f48947 */ /* 0x002fea0003800000 */
[----:B------:R-:W-:Y:S01]  /*0240*/  BSSY.RECONVERGENT B0, `(.L_x_1) ;  /* 0x00000bc000007945 */ /* 0x000fe20003800200 */
[C---:B------:R-:W-:Y:S01]  /*0250*/  SHF.L.U64.HI R34, R0.reuse, 0x6, R21 ;  /* 0x0000000600227819 */ /* 0x040fe20000010215 */
[----:B------:R-:W-:Y:S01]  /*0260*/  IMAD.SHL.U32 R18, R0, 0x40, RZ ;  /* 0x0000004000127824 */ /* 0x000fe200078e00ff */
[----:B------:R-:W-:Y:S01]  /*0270*/  LOP3.LUT R15, R2, 0x7fffffff, RZ, 0xc0, !PT ;  /* 0x7fffffff020f7812 */ /* 0x000fe200078ec0ff */
[C---:B------:R-:W-:Y:S01]  /*0280*/  IMAD.SHL.U32 R10, R3.reuse, 0x8, RZ ;  /* 0x00000008030a7824 */ /* 0x040fe200078e00ff */
[C---:B------:R-:W-:Y:S02]  /*0290*/  SHF.L.U64.HI R14, R3.reuse, 0x3, R2 ;  /* 0x00000003030e7819 */ /* 0x040fe40000010202 */
[----:B------:R-:W-:Y:S02]  /*02a0*/  CS2R R8, SRZ ;  /* 0x0000000000087805 */ /* 0x000fe4000001ff00 */
[C---:B------:R-:W-:Y:S02]  /*02b0*/  LOP3.LUT R13, R3.reuse, 0x7, RZ, 0xc0, !PT ;  /* 0x00000007030d7812 */ /* 0x040fe400078ec0ff */
[----:B------:R-:W-:-:S02]  /*02c0*/  LOP3.LUT R12, R3, 0x3, RZ, 0xc0, !PT ;  /* 0x00000003030c7812 */ /* 0x000fc400078ec0ff */
[----:B------:R-:W-:-:S07]  /*02d0*/  LOP3.LUT R11, R3, 0xfffffff8, RZ, 0xc0, !PT ;  /* 0xfffffff8030b7812 */ /* 0x000fce00078ec0ff */
.L_x_8:
[----:B------:R-:W0:Y:S01]  /*02e0*/  LDCU.64 UR4, c[0x0][0x3a8] ;  /* 0x00007500ff0477ac */ /* 0x000e220008000a00 */
[----:B------:R-:W-:Y:S01]  /*02f0*/  CS2R R28, SRZ ;  /* 0x00000000001c7805 */ /* 0x000fe2000001ff00 */
[----:B0-----:R-:W-:Y:S02]  /*0300*/  IMAD.U32 R3, RZ, RZ, UR4 ;  /* 0x00000004ff037e24 */ /* 0x001fe4000f8e00ff */
[----:B------:R-:W-:-:S03]  /*0310*/  IMAD.U32 R2, RZ, RZ, UR5 ;  /* 0x00000005ff027e24 */ /* 0x000fc6000f8e00ff */
[----:B------:R-:W-:-:S04]  /*0320*/  ISETP.GE.U32.AND P0, PT, R3, 0x8, PT ;  /* 0x000000080300780c */ /* 0x000fc80003f06070 */
[----:B------:R-:W-:-:S13]  /*0330*/  ISETP.GE.U32.AND.EX P0, PT, R2, RZ, PT, P0 ;  /* 0x000000ff0200720c */ /* 0x000fda0003f06100 */
[----:B------:R-:W-:Y:S05]  /*0340*/  @!P0 BRA `(.L_x_2) ;  /* 0x0000000000ec8947 */ /* 0x000fea0003800000 */
[----:B------:R-:W0:Y:S01]  /*0350*/  LDCU.64 UR4, c[0x0][0x390] ;  /* 0x00007200ff0477ac */ /* 0x000e220008000a00 */
[----:B------:R-:W-:Y:S01]  /*0360*/  IMAD R23, R14, R9, RZ ;  /* 0x000000090e177224 */ /* 0x000fe200078e02ff */
[C---:B------:R-:W-:Y:S01]  /*0370*/  LEA R0, P0, R9.reuse, R4, 0x3 ;  /* 0x0000000409007211 */ /* 0x040fe200078018ff */
[----:B------:R-:W-:Y:S01]  /*0380*/  BSSY.RECONVERGENT B1, `(.L_x_3) ;  /* 0x0000035000017945 */ /* 0x000fe20003800200 */
[----:B------:R-:W-:Y:S02]  /*0390*/  IMAD.MOV.U32 R36, RZ, RZ, R11 ;  /* 0x000000ffff247224 */ /* 0x000fe400078e000b */
[-C--:B------:R-:W-:Y:S01]  /*03a0*/  IMAD R23, R8, R10.reuse, R23 ;  /* 0x0000000a08177224 */ /* 0x080fe200078e0217 */
[C---:B------:R-:W-:Y:S01]  /*03b0*/  LEA.HI.X R37, R9.reuse, R5, R8, 0x3, P0 ;  /* 0x0000000509257211 */ /* 0x040fe200000f1c08 */
[----:B------:R-:W-:Y:S02]  /*03c0*/  IMAD.MOV.U32 R35, RZ, RZ, R15 ;  /* 0x000000ffff237224 */ /* 0x000fe400078e000f */
[----:B0-----:R-:W-:-:S03]  /*03d0*/  IMAD.WIDE.U32 R20, R9, R10, UR4 ;  /* 0x0000000409147e25 */ /* 0x001fc6000f8e000a */
[----:B------:R-:W-:-:S05]  /*03e0*/  IADD3 R20, P1, PT, R20, 0x20, RZ ;  /* 0x0000002014147810 */ /* 0x000fca0007f3e0ff */
[----:B------:R-:W-:-:S08]  /*03f0*/  IMAD.X R21, R21, 0x1, R23, P1 ;  /* 0x0000000115157824 */ /* 0x000fd000008e0617 */
.L_x_4:
[----:B------:R-:W-:Y:S02]  /*0400*/  R2UR UR4, R6 ;  /* 0x00000000060472ca */ /* 0x000fe400000e0000 */
[----:B------:R-:W-:-:S13]  /*0410*/  R2UR UR5, R7 ;  /* 0x00000000070572ca */ /* 0x000fda00000e0000 */
[----:B-1----:R-:W2:Y:S01]  /*0420*/  LDG.E.64 R24, desc[UR4][R20.64+-0x20] ;  /* 0xffffe00414187981 */ /* 0x002ea2000c1e1b00 */
[----:B------:R-:W-:Y:S01]  /*0430*/  R2UR UR6, R6 ;  /* 0x00000000060672ca */ /* 0x000fe200000e0000 */
[----:B------:R-:W-:Y:S01]  /*0440*/  IMAD.MOV.U32 R22, RZ, RZ, R0 ;  /* 0x000000ffff167224 */ /* 0x000fe200078e0000 */
[----:B------:R-:W-:Y:S01]  /*0450*/  R2UR UR7, R7 ;  /* 0x00000000070772ca */ /* 0x000fe200000e0000 */
[----:B------:R-:W-:Y:S01]  /*0460*/  IMAD.MOV.U32 R23, RZ, RZ, R37 ;  /* 0x000000ffff177224 */ /* 0x000fe200078e0025 */
[----:B------:R-:W-:-:S04]  /*0470*/  IADD3 R28, P0, PT, R0, UR37, RZ ;  /* 0x00000025001c7c10 */ /* 0x000fc8000ff1e0ff */
[----:B--2---:R0:W-:Y:S07]  /*0480*/  ST.E.64 desc[UR4][R22.64], R24 ;  /* 0x0000001816007985 */ /* 0x0041ee000c101b04 */
[----:B------:R-:W2:Y:S01]  /*0490*/  LDG.E.64 R32, desc[UR6][R20.64+-0x18] ;  /* 0xffffe80614207981 */ /* 0x000ea2000c1e1b00 */
[----:B------:R-:W-:Y:S02]  /*04a0*/  IADD3.X R29, PT, PT, R37, UR36, RZ, P0, !PT ;  /* 0x00000024251d7c10 */ /* 0x000fe400087fe4ff */
[----:B------:R-:W-:-:S03]  /*04b0*/  IADD3 R26, P0, PT, R28, UR37, RZ ;  /* 0x000000251c1a7c10 */ /* 0x000fc6000ff1e0ff */
[----:B--2---:R1:W-:Y:S04]  /*04c0*/  ST.E.64 desc[UR4][R28.64], R32 ;  /* 0x000000201c007985 */ /* 0x0043e8000c101b04 */
[----:B------:R-:W2:Y:S01]  /*04d0*/  LDG.E.64 R30, desc[UR6][R20.64+-0x10] ;  /* 0xfffff006141e7981 */ /* 0x000ea2000c1e1b00 */
[----:B------:R-:W-:Y:S02]  /*04e0*/  IADD3.X R27, PT, PT, R29, UR36, RZ, P0, !PT ;  /* 0x000000241d1b7c10 */ /* 0x000fe400087fe4ff */
[----:B0-----:R-:W-:-:S03]  /*04f0*/  IADD3 R22, P0, PT, R26, UR37, RZ ;  /* 0x000000251a167c10 */ /* 0x001fc6000ff1e0ff */
[----:B--2---:R0:W-:Y:S04]  /*0500*/  ST.E.64 desc[UR4][R26.64], R30 ;  /* 0x0000001e1a007985 */ /* 0x0041e8000c101b04 */
[----:B------:R-:W2:Y:S01]  /*0510*/  LDG.E.64 R24, desc[UR6][R20.64+-0x8] ;  /* 0xfffff80614187981 */ /* 0x000ea2000c1e1b00 */
[----:B------:R-:W-:Y:S02]  /*0520*/  IADD3.X R23, PT, PT, R27, UR36, RZ, P0, !PT ;  /* 0x000000241b177c10 */ /* 0x000fe400087fe4ff */
[----:B-1----:R-:W-:-:S03]  /*0530*/  IADD3 R28, P0, PT, R22, UR37, RZ ;  /* 0x00000025161c7c10 */ /* 0x002fc6000ff1e0ff */
        /* <DEDUP_REMOVED lines=11> */
[----:B0-----:R-:W-:-:S04]  /*05f0*/  IADD3 R32, P0, PT, R24, UR37, RZ ;  /* 0x0000002518207c10 */ /* 0x001fc8000ff1e0ff */
[----:B------:R-:W-:Y:S02]  /*0600*/  IADD3.X R33, PT, PT, R25, UR36, RZ, P0, !PT ;  /* 0x0000002419217c10 */ /* 0x000fe400087fe4ff */
[----:B------:R-:W-:-:S04]  /*0610*/  IADD3 R36, P0, PT, R36, -0x8, RZ ;  /* 0xfffffff824247810 */ /* 0x000fc80007f1e0ff */
[----:B------:R-:W-:Y:S02]  /*0620*/  IADD3.X R35, PT, PT, R35, -0x1, RZ, P0, !PT ;  /* 0xffffffff23237810 */ /* 0x000fe400007fe4ff */
[----:B------:R-:W-:Y:S01]  /*0630*/  ISETP.NE.U32.AND P0, PT, R36, RZ, PT ;  /* 0x000000ff2400720c */ /* 0x000fe20003f05070 */
[----:B--2---:R1:W-:Y:S04]  /*0640*/  ST.E.64 desc[UR4][R24.64], R22 ;  /* 0x0000001618007985 */ /* 0x0043e8000c101b04 */
[----:B------:R0:W2:Y:S01]  /*0650*/  LDG.E.64 R28, desc[UR6][R20.64+0x18] ;  /* 0x00001806141c7981 */ /* 0x0000a2000c1e1b00 */
[----:B------:R-:W-:Y:S02]  /*0660*/  ISETP.NE.AND.EX P0, PT, R35, RZ, PT, P0 ;  /* 0x000000ff2300720c */ /* 0x000fe40003f05300 */
[----:B------:R-:W-:-:S05]  /*0670*/  IADD3 R0, P1, PT, R0, R18, RZ ;  /* 0x0000001200007210 */ /* 0x000fca0007f3e0ff */
[----:B------:R-:W-:Y:S01]  /*0680*/  IMAD.X R37, R37, 0x1, R34, P1 ;  /* 0x0000000125257824 */ /* 0x000fe200008e0622 */
[----:B0-----:R-:W-:-:S05]  /*0690*/  IADD3 R20, P2, PT, R20, 0x40, RZ ;  /* 0x0000004014147810 */ /* 0x001fca0007f5e0ff */
[----:B------:R-:W-:Y:S01]  /*06a0*/  IMAD.X R21, RZ, RZ, R21, P2 ;  /* 0x000000ffff157224 */ /* 0x000fe200010e0615 */
[----:B--2---:R1:W-:Y:S01]  /*06b0*/  ST.E.64 desc[UR4][R32.64], R28 ;  /* 0x0000001c20007985 */ /* 0x0043e2000c101b04 */
[----:B------:R-:W-:Y:S06]  /*06c0*/  @P0 BRA `(.L_x_4) ;  /* 0xfffffffc004c0947 */ /* 0x000fec000383ffff */
[----:B------:R-:W-:Y:S05]  /*06d0*/  BSYNC.RECONVERGENT B1 ;  /* 0x0000000000017941 */ /* 0x000fea0003800200 */
.L_x_3:
[----:B-1----:R-:W-:Y:S02]  /*06e0*/  IMAD.MOV.U32 R28, RZ, RZ, R11 ;  /* 0x000000ffff1c7224 */ /* 0x002fe400078e000b */
[----:B------:R-:W-:-:S07]  /*06f0*/  IMAD.MOV.U32 R29, RZ, RZ, R15 ;  /* 0x000000ffff1d7224 */ /* 0x000fce00078e000f */
.L_x_2:
[----:B------:R-:W-:-:S04]  /*0700*/  ISETP.NE.U32.AND P0, PT, R13, RZ, PT ;  /* 0x000000ff0d00720c */ /* 0x000fc80003f05070 */
[----:B------:R-:W-:-:S13]  /*0710*/  ISETP.NE.AND.EX P0, PT, RZ, RZ, PT, P0 ;  /* 0x000000ffff00720c */ /* 0x000fda0003f05300 */
[----:B------:R-:W-:Y:S05]  /*0720*/  @!P0 BRA `(.L_x_5) ;  /* 0x0000000400948947 */ /* 0x000fea0003800000 */
[----:B------:R-:W-:-:S04]  /*0730*/  IADD3 R0, P0, PT, R13, -0x1, RZ ;  /* 0xffffffff0d007810 */ /* 0x000fc80007f1e0ff */
[----:B------:R-:W-:Y:S01]  /*0740*/  ISETP.GE.U32.AND P1, PT, R0, 0x3, PT ;  /* 0x000000030000780c */ /* 0x000fe20003f26070 */
[----:B------:R-:W-:Y:S01]  /*0750*/  IMAD.X R0, RZ, RZ, -0x1, P0 ;  /* 0xffffffffff007424 */ /* 0x000fe200000e06ff */
[----:B------:R-:W-:-:S04]  /*0760*/  ISETP.NE.U32.AND P0, PT, R12, RZ, PT ;  /* 0x000000ff0c00720c */ /* 0x000fc80003f05070 */
[----:B------:R-:W-:Y:S02]  /*0770*/  ISETP.GE.U32.AND.EX P1, PT, R0, RZ, PT, P1 ;  /* 0x000000ff0000720c */ /* 0x000fe40003f26110 */
[----:B------:R-:W-:-:S11]  /*0780*/  ISETP.NE.AND.EX P0, PT, RZ, RZ, PT, P0 ;  /* 0x000000ffff00720c */ /* 0x000fd60003f05300 */
[----:B------:R-:W-:Y:S05]  /*0790*/  @!P1 BRA `(.L_x_6) ;  /* 0x0000000000949947 */ /* 0x000fea0003800000 */
[----:B------:R-:W0:Y:S01]  /*07a0*/  LDCU.64 UR4, c[0x0][0x390] ;  /* 0x00007200ff0477ac */ /* 0x000e220008000a00 */
[-C--:B------:R-:W-:Y:S01]  /*07b0*/  IMAD R0, R8, R3.reuse, RZ ;  /* 0x0000000308007224 */ /* 0x080fe200078e02ff */
[----:B------:R-:W-:Y:S01]  /*07c0*/  R2UR UR6, R6 ;  /* 0x00000000060672ca */ /* 0x000fe200000e0000 */
[----:B------:R-:W-:Y:S01]  /*07d0*/  IMAD.WIDE.U32 R20, R9, R3, R28 ;  /* 0x0000000309147225 */ /* 0x000fe200078e001c */
[----:B------:R-:W-:-:S03]  /*07e0*/  R2UR UR7, R7 ;  /* 0x00000000070772ca */ /* 0x000fc600000e0000 */
[----:B------:R-:W-:-:S04]  /*07f0*/  IMAD R23, R9, R2, R0 ;  /* 0x0000000209177224 */ /* 0x000fc800078e0200 */
[----:B------:R-:W-:Y:S01]  /*0800*/  IMAD.IADD R21, R21, 0x1, R23 ;  /* 0x0000000115157824 */ /* 0x000fe200078e0217 */
[----:B0-----:R-:W-:-:S04]  /*0810*/  LEA R26, P1, R20, UR4, 0x3 ;  /* 0x00000004141a7c11 */ /* 0x001fc8000f8218ff */
[----:B------:R-:W-:Y:S01]  /*0820*/  LEA.HI.X R27, R20, UR5, R21, 0x3, P1 ;  /* 0x00000005141b7c11 */ /* 0x000fe200088f1c15 */
[----:B------:R-:W0:Y:S04]  /*0830*/  LDCU.64 UR4, c[0x0][0x3a0] ;  /* 0x00007400ff0477ac */ /* 0x000e280008000a00 */
[----:B------:R-:W2:Y:S01]  /*0840*/  LDG.E.64 R30, desc[UR6][R26.64] ;  /* 0x000000061a1e7981 */ /* 0x000ea2000c1e1b00 */
[----:B------:R-:W-:Y:S02]  /*0850*/  IMAD.MOV.U32 R20, RZ, RZ, R9 ;  /* 0x000000ffff147224 */ /* 0x000fe400078e0009 */
[----:B------:R-:W-:Y:S02]  /*0860*/  IMAD.MOV.U32 R21, RZ, RZ, R8 ;  /* 0x000000ffff157224 */ /* 0x000fe400078e0008 */
[----:B0-----:R-:W-:-:S02]  /*0870*/  IMAD R25, R29, UR4, RZ ;  /* 0x000000041d197c24 */ /* 0x001fc4000f8e02ff */
[----:B------:R-:W-:Y:S01]  /*0880*/  IMAD.WIDE.U32 R22, R28, UR4, R20 ;  /* 0x000000041c167c25 */ /* 0x000fe2000f8e0014 */
[----:B------:R-:W-:-:S03]  /*0890*/  R2UR UR4, R6 ;  /* 0x00000000060472ca */ /* 0x000fc600000e0000 */
[----:B------:R-:W-:Y:S01]  /*08a0*/  IMAD R25, R28, UR5, R25 ;  /* 0x000000051c197c24 */ /* 0x000fe2000f8e0219 */
[----:B------:R-:W-:Y:S02]  /*08b0*/  R2UR UR5, R7 ;  /* 0x00000000070572ca */ /* 0x000fe400000e0000 */
[----:B------:R-:W-:Y:S01]  /*08c0*/  LEA R20, P1, R22, R4, 0x3 ;  /* 0x0000000416147211 */ /* 0x000fe200078218ff */
[----:B------:R-:W-:-:S05]  /*08d0*/  IMAD.IADD R0, R23, 0x1, R25 ;  /* 0x0000000117007824 */ /* 0x000fca00078e0219 */
[----:B------:R-:W-:-:S05]  /*08e0*/  LEA.HI.X R21, R22, R5, R0, 0x3, P1 ;  /* 0x0000000516157211 */ /* 0x000fca00008f1c00 */
[----:B--2---:R0:W-:Y:S04]  /*08f0*/  ST.E.64 desc[UR4][R20.64], R30 ;  /* 0x0000001e14007985 */ /* 0x0041e8000c101b04 */
[----:B------:R-:W2:Y:S01]  /*0900*/  LDG.E.64 R24, desc[UR6][R26.64+0x8] ;  /* 0x000008061a187981 */ /* 0x000ea2000c1e1b00 */
[----:B------:R-:W-:-:S05]  /*0910*/  IMAD.U32 R22, R22, 0x8, R4 ;  /* 0x0000000816167824 */ /* 0x000fca00078e0004 */
[----:B------:R-:W-:-:S04]  /*0920*/  IADD3 R22, P1, PT, R22, UR37, RZ ;  /* 0x0000002516167c10 */ /* 0x000fc8000ff3e0ff */
[----:B------:R-:W-:-:S05]  /*0930*/  IADD3.X R23, PT, PT, R21, UR36, RZ, P1, !PT ;  /* 0x0000002415177c10 */ /* 0x000fca0008ffe4ff */
[----:B--2---:R1:W-:Y:S04]  /*0940*/  ST.E.64 desc[UR4][R22.64], R24 ;  /* 0x0000001816007985 */ /* 0x0043e8000c101b04 */
[----:B------:R-:W2:Y:S01]  /*0950*/  LDG.E.64 R32, desc[UR6][R26.64+0x10] ;  /* 0x000010061a207981 */ /* 0x000ea2000c1e1b00 */
[----:B0-----:R-:W-:-:S04]  /*0960*/  IADD3 R20, P1, PT, R22, UR37, RZ ;  /* 0x0000002516147c10 */ /* 0x001fc8000ff3e0ff */
[----:B------:R-:W-:Y:S02]  /*0970*/  IADD3.X R21, PT, PT, R23, UR36, RZ, P1, !PT ;  /* 0x0000002417157c10 */ /* 0x000fe40008ffe4ff */
[----:B------:R-:W-:-:S03]  /*0980*/  IADD3 R36, P1, PT, R20, UR37, RZ ;  /* 0x0000002514247c10 */ /* 0x000fc6000ff3e0ff */
[----:B--2---:R1:W-:Y:S04]  /*0990*/  ST.E.64 desc[UR4][R20.64], R32 ;  /* 0x0000002014007985 */ /* 0x0043e8000c101b04 */
[----:B------:R-:W2:Y:S01]  /*09a0*/  LDG.E.64 R30, desc[UR6][R26.64+0x18] ;  /* 0x000018061a1e7981 */ /* 0x000ea2000c1e1b00 */
[----:B------:R-:W-:Y:S02]  /*09b0*/  IADD3.X R37, PT, PT, R21, UR36, RZ, P1, !PT ;  /* 0x0000002415257c10 */ /* 0x000fe40008ffe4ff */
[----:B------:R-:W-:-:S05]  /*09c0*/  IADD3 R28, P1, PT, R28, 0x4, RZ ;  /* 0x000000041c1c7810 */ /* 0x000fca0007f3e0ff */
[----:B------:R-:W-:Y:S01]  /*09d0*/  IMAD.X R29, RZ, RZ, R29, P1 ;  /* 0x000000ffff1d7224 */ /* 0x000fe200008e061d */
[----:B--2---:R1:W-:Y:S07]  /*09e0*/  ST.E.64 desc[UR4][R36.64], R30 ;  /* 0x0000001e24007985 */ /* 0x0043ee000c101b04 */
.L_x_6:
[----:B------:R-:W-:Y:S05]  /*09f0*/  @!P0 BRA `(.L_x_5) ;  /* 0x0000000000e08947 */ /* 0x000fea0003800000 */
[----:B------:R-:W-:Y:S02]  /*0a00*/  ISETP.NE.U32.AND P0, PT, R12, 0x1, PT ;  /* 0x000000010c00780c */ /* 0x000fe40003f05070 */
[----:B------:R-:W-:Y:S02]  /*0a10*/  LOP3.LUT P1, RZ, R3, 0x1, RZ, 0xc0, !PT ;  /* 0x0000000103ff7812 */ /* 0x000fe4000782c0ff */
[----:B------:R-:W-:-:S13]  /*0a20*/  ISETP.NE.AND.EX P0, PT, RZ, RZ, PT, P0 ;  /* 0x000000ffff00720c */ /* 0x000fda0003f05300 */
[----:B------:R-:W-:Y:S05]  /*0a30*/  @!P0 BRA `(.L_x_7) ;  /* 0x0000000000748947 */ /* 0x000fea0003800000 */
[----:B------:R-:W0:Y:S01]  /*0a40*/  LDCU.64 UR4, c[0x0][0x390] ;  /* 0x00007200ff0477ac */ /* 0x000e220008000a00 */
[-C--:B------:R-:W-:Y:S01]  /*0a50*/  IMAD R0, R8, R3.reuse, RZ ;  /* 0x0000000308007224 */ /* 0x080fe200078e02ff */
[----:B------:R-:W-:Y:S01]  /*0a60*/  R2UR UR6, R6 ;  /* 0x00000000060672ca */ /* 0x000fe200000e0000 */
[----:B-1----:R-:W-:Y:S01]  /*0a70*/  IMAD.WIDE.U32 R20, R9, R3, R28 ;  /* 0x0000000309147225 */ /* 0x002fe200078e001c */
        /* <DEDUP_REMOVED lines=21> */
[----:B------:R-:W-:Y:S02]  /*0bd0*/  IADD3.X R23, PT, PT, R21, UR36, RZ, P0, !PT ;  /* 0x0000002415177c10 */ /* 0x000fe400087fe4ff */
[----:B------:R-:W-:-:S05]  /*0be0*/  IADD3 R28, P0, PT, R28, 0x2, RZ ;  /* 0x000000021c1c7810 */ /* 0x000fca0007f1e0ff */
[----:B------:R-:W-:Y:S01]  /*0bf0*/  IMAD.X R29, RZ, RZ, R29, P0 ;  /* 0x000000ffff1d7224 */ /* 0x000fe200000e061d */
[----:B--2---:R0:W-:Y:S07]  /*0c00*/  ST.E.64 desc[UR4][R22.64], R24 ;  /* 0x0000001816007985 */ /* 0x0041ee000c101b04 */
.L_x_7:
[----:B------:R-:W-:Y:S05]  /*0c10*/  @!P1 BRA `(.L_x_5) ;  /* 0x0000000000589947 */ /* 0x000fea0003800000 */
[----:B------:R-:W2:Y:S01]  /*0c20*/  LDCU.64 UR4, c[0x0][0x390] ;  /* 0x00007200ff0477ac */ /* 0x000ea20008000a00 */
[-C--:B------:R-:W-:Y:S01]  /*0c30*/  IMAD R0, R8, R3.reuse, RZ ;  /* 0x0000000308007224 */ /* 0x080fe200078e02ff */
[----:B------:R-:W-:Y:S01]  /*0c40*/  R2UR UR6, R6 ;  /* 0x00000000060672ca */ /* 0x000fe200000e0000 */
[----:B01----:R-:W-:Y:S01]  /*0c50*/  IMAD.WIDE.U32 R22, R9, R3, R28 ;  /* 0x0000000309167225 */ /* 0x003fe200078e001c */
[----:B------:R-:W-:-:S03]  /*0c60*/  R2UR UR7, R7 ;  /* 0x00000000070772ca */ /* 0x000fc600000e0000 */
[----:B------:R-:W-:-:S04]  /*0c70*/  IMAD R21, R9, R2, R0 ;  /* 0x0000000209157224 */ /* 0x000fc800078e0200 */
[----:B------:R-:W-:Y:S01]  /*0c80*/  IMAD.IADD R21, R21, 0x1, R23 ;  /* 0x0000000115157824 */ /* 0x000fe200078e0217 */
[----:B--2---:R-:W-:-:S04]  /*0c90*/  LEA R20, P0, R22, UR4, 0x3 ;  /* 0x0000000416147c11 */ /* 0x004fc8000f8018ff */
[----:B------:R-:W-:Y:S01]  /*0ca0*/  LEA.HI.X R21, R22, UR5, R21, 0x3, P0 ;  /* 0x0000000516157c11 */ /* 0x000fe200080f1c15 */
[----:B------:R-:W0:Y:S05]  /*0cb0*/  LDCU.64 UR4, c[0x0][0x3a0] ;  /* 0x00007400ff0477ac */ /* 0x000e2a0008000a00 */
        /* <DEDUP_REMOVED lines=11> */
[----:B--2---:R2:W-:Y:S02]  /*0d70*/  ST.E.64 desc[UR4][R24.64], R20 ;  /* 0x0000001418007985 */ /* 0x0045e4000c101b04 */
.L_x_5:
[----:B------:R-:W3:Y:S01]  /*0d80*/  LDCU.64 UR4, c[0x0][0x3a0] ;  /* 0x00007400ff0477ac */ /* 0x000ee20008000a00 */
[----:B------:R-:W-:-:S05]  /*0d90*/  IADD3 R9, P0, PT, R9, 0x1, RZ ;  /* 0x0000000109097810 */ /* 0x000fca0007f1e0ff */
[----:B------:R-:W-:Y:S02]  /*0da0*/  IMAD.X R8, RZ, RZ, R8, P0 ;  /* 0x000000ffff087224 */ /* 0x000fe400000e0608 */
[----:B---3--:R-:W-:Y:S02]  /*0db0*/  IMAD.U32 R0, RZ, RZ, UR4 ;  /* 0x00000004ff007e24 */ /* 0x008fe4000f8e00ff */
[----:B012---:R-:W-:-:S03]  /*0dc0*/  IMAD.U32 R21, RZ, RZ, UR5 ;  /* 0x00000005ff157e24 */ /* 0x007fc6000f8e00ff */
[----:B------:R-:W-:-:S04]  /*0dd0*/  ISETP.NE.U32.AND P0, PT, R9, R0, PT ;  /* 0x000000000900720c */ /* 0x000fc80003f05070 */
[----:B------:R-:W-:-:S13]  /*0de0*/  ISETP.NE.AND.EX P0, PT, R8, R21, PT, P0 ;  /* 0x000000150800720c */ /* 0x000fda0003f05300 */
[----:B------:R-:W-:Y:S05]  /*0df0*/  @P0 BRA `(.L_x_8) ;  /* 0xfffffff400380947 */ /* 0x000fea000383ffff */
[----:B------:R-:W-:Y:S05]  /*0e00*/  BSYNC.RECONVERGENT B0 ;  /* 0x0000000000007941 */ /* 0x000fea0003800200 */
.L_x_1:
[----:B------:R-:W0:Y:S01]  /*0e10*/  LDCU.64 UR4, c[0x0][0x398] ;  /* 0x00007300ff0477ac */ /* 0x000e220008000a00 */
[----:B------:R-:W-:Y:S01]  /*0e20*/  ISETP.GE.U32.AND P0, PT, R16, R3, PT ;  /* 0x000000031000720c */ /* 0x000fe20003f06070 */
[----:B------:R-:W-:Y:S03]  /*0e30*/  BSSY.RECONVERGENT B1, `(.L_x_9) ;  /* 0x00000e5000017945 */ /* 0x000fe60003800200 */
[----:B------:R-:W-:Y:S02]  /*0e40*/  ISETP.GE.AND.EX P0, PT, RZ, R2, PT, P0 ;  /* 0x00000002ff00720c */ /* 0x000fe40003f06300 */
[----:B0-----:R-:W-:-:S04]  /*0e50*/  ISETP.GE.U32.AND P1, PT, R19, UR4, PT ;  /* 0x0000000413007c0c */ /* 0x001fc8000bf26070 */
[----:B------:R-:W-:-:S13]  /*0e60*/  ISETP.GE.OR.EX P0, PT, RZ, UR5, P0, P1 ;  /* 0x00000005ff007c0c */ /* 0x000fda0008706710 */
[----:B------:R-:W-:Y:S05]  /*0e70*/  @P0 BRA `(.L_x_10) ;  /* 0x0000000c00800947 */ /* 0x000fea0003800000 */
[----:B------:R-:W-:Y:S01]  /*0e80*/  ISETP.GE.U32.AND P0, PT, R0, 0x1, PT ;  /* 0x000000010000780c */ /* 0x000fe20003f06070 */
[----:B------:R-:W-:Y:S01]  /*0e90*/  BSSY.RECONVERGENT B0, `(.L_x_11) ;  /* 0x00000d5000007945 */ /* 0x000fe20003800200 */
[----:B------:R-:W-:Y:S02]  /*0ea0*/  CS2R R30, SRZ ;  /* 0x00000000001e7805 */ /* 0x000fe4000001ff00 */
[----:B------:R-:W-:-:S13]  /*0eb0*/  ISETP.GE.AND.EX P0, PT, R21, RZ, PT, P0 ;  /* 0x000000ff1500720c */ /* 0x000fda0003f06300 */
[----:B------:R-:W-:Y:S05]  /*0ec0*/  @!P0 BRA `(.L_x_12) ;  /* 0x0000000c00448947 */ /* 0x000fea0003800000 */
[C---:B------:R-:W-:Y:S01]  /*0ed0*/  IADD3 R8, P0, PT, R0.reuse, -0x1, RZ ;  /* 0xffffffff00087810 */ /* 0x040fe20007f1e0ff */
[-C--:B------:R-:W-:Y:S01]  /*0ee0*/  IMAD.WIDE.U32 R10, R19, R0.reuse, RZ ;  /* 0x00000000130a7225 */ /* 0x080fe200078e00ff */
[----:B------:R-:W-:Y:S01]  /*0ef0*/  LOP3.LUT R9, R0, 0x7, RZ, 0xc0, !PT ;  /* 0x0000000700097812 */ /* 0x000fe200078ec0ff */
[----:B------:R-:W-:Y:S01]  /*0f00*/  BSSY.RECONVERGENT B2, `(.L_x_13) ;  /* 0x000005d000027945 */ /* 0x000fe20003800200 */
[----:B------:R-:W-:Y:S01]  /*0f10*/  ISETP.GE.U32.AND P1, PT, R8, 0x7, PT ;  /* 0x000000070800780c */ /* 0x000fe20003f26070 */
[----:B------:R-:W-:Y:S01]  /*0f20*/  IMAD.WIDE.U32 R12, R16, R0, RZ ;  /* 0x00000000100c7225 */ /* 0x000fe200078e00ff */
[----:B------:R-:W-:Y:S02]  /*0f30*/  IADD3.X R8, PT, PT, R21, -0x1, RZ, P0, !PT ;  /* 0xffffffff15087810 */ /* 0x000fe400007fe4ff */
[----:B------:R-:W-:Y:S02]  /*0f40*/  CS2R R30, SRZ ;  /* 0x00000000001e7805 */ /* 0x000fe4000001ff00 */
[----:B------:R-:W-:Y:S01]  /*0f50*/  ISETP.NE.U32.AND P0, PT, R9, RZ, PT ;  /* 0x000000ff0900720c */ /* 0x000fe20003f05070 */
[----:B------:R-:W-:Y:S01]  /*0f60*/  IMAD.MOV.U32 R33, RZ, RZ, RZ ;  /* 0x000000ffff217224 */ /* 0x000fe200078e00ff */
[----:B------:R-:W-:Y:S01]  /*0f70*/  ISETP.GE.U32.AND.EX P1, PT, R8, RZ, PT, P1 ;  /* 0x000000ff0800720c */ /* 0x000fe20003f26110 */
[----:B------:R-:W-:Y:S01]  /*0f80*/  IMAD.MOV.U32 R18, RZ, RZ, RZ ;  /* 0x000000ffff127224 */ /* 0x000fe200078e00ff */
[----:B------:R-:W-:Y:S01]  /*0f90*/  ISETP.NE.AND.EX P0, PT, RZ, RZ, PT, P0 ;  /* 0x000000ffff00720c */ /* 0x000fe20003f05300 */
[----:B------:R-:W-:-:S02]  /*0fa0*/  IMAD R35, R19, R21, R11 ;  /* 0x0000001513237224 */ /* 0x000fc400078e020b */
[----:B------:R-:W-:-:S08]  /*0fb0*/  IMAD R37, R16, R21, R13 ;  /* 0x0000001510257224 */ /* 0x000fd000078e020d */
[----:B------:R-:W-:Y:S05]  /*0fc0*/  @!P1 BRA `(.L_x_14) ;  /* 0x0000000400409947 */ /* 0x000fea0003800000 */
[----:B------:R-:W0:Y:S01]  /*0fd0*/  LDCU.64 UR4, c[0x0][0x388] ;  /* 0x00007100ff0477ac */ /* 0x000e220008000a00 */
[----:B------:R-:W-:Y:S02]  /*0fe0*/  LEA R20, P1, R12, R4, 0x3 ;  /* 0x000000040c147211 */ /* 0x000fe400078218ff */
[----:B------:R-:W-:Y:S02]  /*0ff0*/  CS2R R30, SRZ ;  /* 0x00000000001e7805 */ /* 0x000fe4000001ff00 */
[----:B------:R-:W-:Y:S02]  /*1000*/  LOP3.LUT R18, R21, 0x7fffffff, RZ, 0xc0, !PT ;  /* 0x7fffffff15127812 */ /* 0x000fe400078ec0ff */
[----:B------:R-:W-:Y:S02]  /*1010*/  LOP3.LUT R33, R0, 0xfffffff8, RZ, 0xc0, !PT ;  /* 0xfffffff800217812 */ /* 0x000fe400078ec0ff */
[----:B------:R-:W-:Y:S01]  /*1020*/  IADD3 R20, P3, PT, R20, 0x20, RZ ;  /* 0x0000002014147810 */ /* 0x000fe20007f7e0ff */
[----:B------:R-:W-:Y:S01]  /*1030*/  IMAD.MOV.U32 R8, RZ, RZ, R18 ;  /* 0x000000ffff087224 */ /* 0x000fe200078e0012 */
[----:B------:R-:W-:Y:S01]  /*1040*/  LEA.HI.X R21, R12, R5, R37, 0x3, P1 ;  /* 0x000000050c157211 */ /* 0x000fe200008f1c25 */
[----:B------:R-:W-:-:S04]  /*1050*/  IMAD.MOV.U32 R32, RZ, RZ, R33 ;  /* 0x000000ffff207224 */ /* 0x000fc800078e0021 */
[----:B------:R-:W-:Y:S01]  /*1060*/  IMAD.X R21, RZ, RZ, R21, P3 ;  /* 0x000000ffff157224 */ /* 0x000fe200018e0615 */
[----:B0-----:R-:W-:-:S04]  /*1070*/  LEA R14, P2, R10, UR4, 0x3 ;  /* 0x000000040a0e7c11 */ /* 0x001fc8000f8418ff */
[----:B------:R-:W-:Y:S02]  /*1080*/  LEA.HI.X R15, R10, UR5, R35, 0x3, P2 ;  /* 0x000000050a0f7c11 */ /* 0x000fe400090f1c23 */
[----:B------:R-:W-:-:S05]  /*1090*/  IADD3 R14, P2, PT, R14, 0x20, RZ ;  /* 0x000000200e0e7810 */ /* 0x000fca0007f5e0ff */
[----:B------:R-:W-:-:S08]  /*10a0*/  IMAD.X R15, RZ, RZ, R15, P2 ;  /* 0x000000ffff0f7224 */ /* 0x000fd000010e060f */
.L_x_15:
[C---:B------:R-:W-:Y:S02]  /*10b0*/  R2UR UR4, R6.reuse ;  /* 0x00000000060472ca */ /* 0x040fe400000e0000 */
[C---:B------:R-:W-:Y:S02]  /*10c0*/  R2UR UR5, R7.reuse ;  /* 0x00000000070572ca */ /* 0x040fe400000e0000 */
[C---:B------:R-:W-:Y:S02]  /*10d0*/  R2UR UR6, R6.reuse ;  /* 0x00000000060672ca */ /* 0x040fe400000e0000 */
[C---:B------:R-:W-:Y:S02]  /*10e0*/  R2UR UR7, R7.reuse ;  /* 0x00000000070772ca */ /* 0x040fe400000e0000 */
[----:B------:R-:W-:Y:S02]  /*10f0*/  R2UR UR8, R6 ;  /* 0x00000000060872ca */ /* 0x000fe400000e0000 */
[----:B------:R-:W-:-:S02]  /*1100*/  R2UR UR9, R7 ;  /* 0x00000000070972ca */ /* 0x000fc400000e0000 */
[----:B------:R-:W-:Y:S02]  /*1110*/  R2UR UR10, R6 ;  /* 0x00000000060a72ca */ /* 0x000fe400000e0000 */
[----:B------:R-:W-:Y:S01]  /*1120*/  R2UR UR11, R7 ;  /* 0x00000000070b72ca */ /* 0x000fe200000e0000 */
[----:B------:R-:W2:Y:S04]  /*1130*/  LDG.E.64 R22, desc[UR4][R14.64+-0x20] ;  /* 0xffffe0040e167981 */ /* 0x000ea8000c1e1b00 */
[----:B------:R-:W2:Y:S04]  /*1140*/  LD.E.64 R24, desc[UR6][R20.64+-0x20] ;  /* 0xffffe00614187980 */ /* 0x000ea8000c101b00 */
[----:B------:R-:W3:Y:S04]  /*1150*/  LDG.E.64 R26, desc[UR8][R14.64+-0x18] ;  /* 0xffffe8080e1a7981 */ /* 0x000ee8000c1e1b00 */
[----:B------:R-:W3:Y:S01]  /*1160*/  LD.E.64 R28, desc[UR10][R20.64+-0x18] ;  /* 0xffffe80a141c7980 */ /* 0x000ee2000c101b00 */
[----:B--2---:R-:W-:-:S02]  /*1170*/  IMAD R25, R25, R22, RZ ;  /* 0x0000001619197224 */ /* 0x004fc400078e02ff */
[----:B------:R-:W-:-:S04]  /*1180*/  IMAD.WIDE.U32 R30, R22, R24, R30 ;  /* 0x00000018161e7225 */ /* 0x000fc800078e001e */
[----:B------:R-:W-:Y:S02]  /*1190*/  IMAD R25, R23, R24, R25 ;  /* 0x0000001817197224 */ /* 0x000fe400078e0219 */
[----:B---3--:R-:W-:Y:S02]  /*11a0*/  IMAD R23, R29, R26, RZ ;  /* 0x0000001a1d177224 */ /* 0x008fe400078e02ff */
[----:B------:R-:W-:Y:S02]  /*11b0*/  IMAD.IADD R31, R31, 0x1, R25 ;  /* 0x000000011f1f7824 */ /* 0x000fe400078e0219 */
[-C--:B------:R-:W-:Y:S01]  /*11c0*/  IMAD R22, R27, R28.reuse, R23 ;  /* 0x0000001c1b167224 */ /* 0x080fe200078e0217 */
[----:B------:R-:W2:Y:S01]  /*11d0*/  LD.E.64 R24, desc[UR10][R20.64+-0x8] ;  /* 0xfffff80a14187980 */ /* 0x000ea2000c101b00 */
[----:B------:R-:W-:-:S03]  /*11e0*/  IMAD.WIDE.U32 R26, R26, R28, R30 ;  /* 0x0000001c1a1a7225 */ /* 0x000fc600078e001e */
[----:B------:R-:W3:Y:S04]  /*11f0*/  LDG.E.64 R30, desc[UR4][R14.64+-0x10] ;  /* 0xfffff0040e1e7981 */ /* 0x000ee8000c1e1b00 */
[----:B------:R-:W3:Y:S01]  /*1200*/  LD.E.64 R28, desc[UR6][R20.64+-0x10] ;  /* 0xfffff006141c7980 */ /* 0x000ee2000c101b00 */
[----:B------:R-:W-:Y:S02]  /*1210*/  IMAD.IADD R23, R27, 0x1, R22 ;  /* 0x000000011b177824 */ /* 0x000fe400078e0216 */
[----:B------:R-:W-:Y:S02]  /*1220*/  IMAD.MOV.U32 R22, RZ, RZ, R26 ;  /* 0x000000ffff167224 */ /* 0x000fe400078e001a */
[----:B------:R-:W2:Y:S01]  /*1230*/  LDG.E.64 R26, desc[UR8][R14.64+-0x8] ;  /* 0xfffff8080e1a7981 */ /* 0x000ea2000c1e1b00 */
[----:B---3--:R-:W-:-:S02]  /*1240*/  IMAD R29, R29, R30, RZ ;  /* 0x0000001e1d1d7224 */ /* 0x008fc400078e02ff */
[----:B------:R-:W-:-:S04]  /*1250*/  IMAD.WIDE.U32 R22, R30, R28, R22 ;  /* 0x0000001c1e167225 */ /* 0x000fc800078e0016 */
[----:B------:R-:W-:Y:S02]  /*1260*/  IMAD R29, R31, R28, R29 ;  /* 0x0000001c1f1d7224 */ /* 0x000fe400078e021d */
[----:B--2---:R-:W-:Y:S01]  /*1270*/  IMAD R25, R25, R26, RZ ;  /* 0x0000001a19197224 */ /* 0x004fe200078e02ff */
[----:B------:R-:W2:Y:S01]  /*1280*/  LDG.E.64 R30, desc[UR4][R14.64] ;  /* 0x000000040e1e7981 */ /* 0x000ea2000c1e1b00 */
[----:B------:R-:W-:-:S03]  /*1290*/  IMAD.IADD R23, R23, 0x1, R29 ;  /* 0x0000000117177824 */ /* 0x000fc600078e021d */
[----:B------:R-:W2:Y:S01]  /*12a0*/  LD.E.64 R28, desc[UR6][R20.64] ;  /* 0x00000006141c7980 */ /* 0x000ea2000c101b00 */
[-C--:B------:R-:W-:Y:S02]  /*12b0*/  IMAD R25, R27, R24.reuse, R25 ;  /* 0x000000181b197224 */ /* 0x080fe400078e0219 */
[----:B------:R-:W-:Y:S02]  /*12c0*/  IMAD.WIDE.U32 R22, R26, R24, R22 ;  /* 0x000000181a167225 */ /* 0x000fe400078e0016 */
[----:B------:R-:W3:Y:S02]  /*12d0*/  LDG.E.64 R26, desc[UR8][R14.64+0x8] ;  /* 0x000008080e1a7981 */ /* 0x000ee4000c1e1b00 */
[----:B------:R-:W-:Y:S02]  /*12e0*/  IMAD.IADD R23, R23, 0x1, R25 ;  /* 0x0000000117177824 */ /* 0x000fe400078e0219 */
[----:B------:R-:W3:Y:S01]  /*12f0*/  LD.E.64 R24, desc[UR10][R20.64+0x8] ;  /* 0x0000080a14187980 */ /* 0x000ee2000c101b00 */
[----:B--2---:R-:W-:-:S02]  /*1300*/  IMAD R29, R29, R30, RZ ;  /* 0x0000001e1d1d7224 */ /* 0x004fc400078e02ff */
[----:B------:R-:W-:-:S04]  /*1310*/  IMAD.WIDE.U32 R22, R30, R28, R22 ;  /* 0x0000001c1e167225 */ /* 0x000fc800078e0016 */
[----:B------:R-:W-:Y:S02]  /*1320*/  IMAD R29, R31, R28, R29 ;  /* 0x0000001c1f1d7224 */ /* 0x000fe400078e021d */
[----:B------:R-:W2:Y:S01]  /*1330*/  LDG.E.64 R30, desc[UR4][R14.64+0x10] ;  /* 0x000010040e1e7981 */ /* 0x000ea2000c1e1b00 */
[----:B---3--:R-:W-:Y:S02]  /*1340*/  IMAD R25, R25, R26, RZ ;  /* 0x0000001a19197224 */ /* 0x008fe400078e02ff */
[----:B------:R-:W-:Y:S02]  /*1350*/  IMAD.IADD R23, R23, 0x1, R29 ;  /* 0x0000000117177824 */ /* 0x000fe400078e021d */
[----:B------:R-:W2:Y:S01]  /*1360*/  LD.E.64 R28, desc[UR6][R20.64+0x10] ;  /* 0x00001006141c7980 */ /* 0x000ea2000c101b00 */
[-C--:B------:R-:W-:Y:S02]  /*1370*/  IMAD R25, R27, R24.reuse, R25 ;  /* 0x000000181b197224 */ /* 0x080fe400078e0219 */
[----:B------:R-:W-:-:S02]  /*1380*/  IMAD.WIDE.U32 R22, R26, R24, R22 ;  /* 0x000000181a167225 */ /* 0x000fc400078e0016 */
[----:B------:R0:W3:Y:S02]  /*1390*/  LDG.E.64 R26, desc[UR4][R14.64+0x18] ;  /* 0x000018040e1a7981 */ /* 0x0000e4000c1e1b00 */
[----:B------:R-:W-:Y:S02]  /*13a0*/  IMAD.IADD R23, R23, 0x1, R25 ;  /* 0x0000000117177824 */ /* 0x000fe400078e0219 */
[----:B------:R1:W3:Y:S01]  /*13b0*/  LD.E.64 R24, desc[UR6][R20.64+0x18] ;  /* 0x0000180614187980 */ /* 0x0002e2000c101b00 */
[----:B------:R-:W-:-:S04]  /*13c0*/  IADD3 R32, P1, PT, R32, -0x8, RZ ;  /* 0xfffffff820207810 */ /* 0x000fc80007f3e0ff */
[----:B------:R-:W-:Y:S02]  /*13d0*/  IADD3.X R8, PT, PT, R8, -0x1, RZ, P1, !PT ;  /* 0xffffffff08087810 */ /* 0x000fe40000ffe4ff */
[----:B------:R-:W-:-:S04]  /*13e0*/  ISETP.NE.U32.AND P1, PT, R32, RZ, PT ;  /* 0x000000ff2000720c */ /* 0x000fc80003f25070 */
[----:B------:R-:W-:Y:S02]  /*13f0*/  ISETP.NE.AND.EX P1, PT, R8, RZ, PT, P1 ;  /* 0x000000ff0800720c */ /* 0x000fe40003f25310 */
[----:B0-----:R-:W-:Y:S02]  /*1400*/  IADD3 R14, P2, PT, R14, 0x40, RZ ;  /* 0x000000400e0e7810 */ /* 0x001fe40007f5e0ff */
[----:B-1----:R-:W-:-:S03]  /*1410*/  IADD3 R20, P3, PT, R20, 0x40, RZ ;  /* 0x0000004014147810 */ /* 0x002fc60007f7e0ff */
[----:B------:R-:W-:Y:S02]  /*1420*/  IMAD.X R15, RZ, RZ, R15, P2 ;  /* 0x000000ffff0f7224 */ /* 0x000fe400010e060f */
[----:B------:R-:W-:Y:S02]  /*1430*/  IMAD.X R21, RZ, RZ, R21, P3 ;  /* 0x000000ffff157224 */ /* 0x000fe400018e0615 */
[----:B--2---:R-:W-:Y:S02]  /*1440*/  IMAD R29, R29, R30, RZ ;  /* 0x0000001e1d1d7224 */ /* 0x004fe400078e02ff */
[----:B------:R-:W-:-:S04]  /*1450*/  IMAD.WIDE.U32 R22, R30, R28, R22 ;  /* 0x0000001c1e167225 */ /* 0x000fc800078e0016 */
[----:B------:R-:W-:Y:S02]  /*1460*/  IMAD R29, R31, R28, R29 ;  /* 0x0000001c1f1d7224 */ /* 0x000fe400078e021d */
[----:B---3--:R-:W-:Y:S02]  /*1470*/  IMAD R25, R25, R26, RZ ;  /* 0x0000001a19197224 */ /* 0x008fe400078e02ff */
[----:B------:R-:W-:Y:S02]  /*1480*/  IMAD.IADD R23, R23, 0x1, R29 ;  /* 0x0000000117177824 */ /* 0x000fe400078e021d */
[-C--:B------:R-:W-:Y:S02]  /*1490*/  IMAD R25, R27, R24.reuse, R25 ;  /* 0x000000181b197224 */ /* 0x080fe400078e0219 */
[----:B------:R-:W-:-:S04]  /*14a0*/  IMAD.WIDE.U32 R30, R26, R24, R22 ;  /* 0x000000181a1e7225 */ /* 0x000fc800078e0016 */
[----:B------:R-:W-:Y:S01]  /*14b0*/  IMAD.IADD R31, R31, 0x1, R25 ;  /* 0x000000011f1f7824 */ /* 0x000fe200078e0219 */
[----:B------:R-:W-:Y:S06]  /*14c0*/  @P1 BRA `(.L_x_15) ;  /* 0xfffffff800f81947 */ /* 0x000fec000383ffff */
.L_x_14:
[----:B------:R-:W-:Y:S05]  /*14d0*/  BSYNC.RECONVERGENT B2 ;  /* 0x0000000000027941 */ /* 0x000fea0003800200 */
.L_x_13:
[----:B------:R-:W-:Y:S05]  /*14e0*/  @!P0 BRA `(.L_x_12) ;  /* 0x0000000400bc8947 */ /* 0x000fea0003800000 */
[----:B------:R-:W-:Y:S01]  /*14f0*/  ISETP.GE.U32.AND P1, PT, R9, 0x4, PT ;  /* 0x000000040900780c */ /* 0x000fe20003f26070 */
[----:B------:R-:W-:Y:S01]  /*1500*/  BSSY.RECONVERGENT B2, `(.L_x_16) ;  /* 0x0000031000027945 */ /* 0x000fe20003800200 */
[----:B------:R-:W-:Y:S02]  /*1510*/  LOP3.LUT R28, R0, 0x3, RZ, 0xc0, !PT ;  /* 0x00000003001c7812 */ /* 0x000fe400078ec0ff */
[----:B------:R-:W-:Y:S02]  /*1520*/  ISETP.GE.U32.AND.EX P1, PT, RZ, RZ, PT, P1 ;  /* 0x000000ffff00720c */ /* 0x000fe40003f26110 */
[----:B------:R-:W-:-:S04]  /*1530*/  ISETP.NE.U32.AND P0, PT, R28, RZ, PT ;  /* 0x000000ff1c00720c */ /* 0x000fc80003f05070 */
[----:B------:R-:W-:-:S07]  /*1540*/  ISETP.NE.AND.EX P0, PT, RZ, RZ, PT, P0 ;  /* 0x000000ffff00720c */ /* 0x000fce0003f05300 */
[----:B------:R-:W-:Y:S06]  /*1550*/  @!P1 BRA `(.L_x_17) ;  /* 0x0000000000ac9947 */ /* 0x000fec0003800000 */
[----:B------:R-:W0:Y:S01]  /*1560*/  LDCU.64 UR4, c[0x0][0x388] ;  /* 0x00007100ff0477ac */ /* 0x000e220008000a00 */
[C---:B------:R-:W-:Y:S02]  /*1570*/  IADD3 R14, P1, PT, R33.reuse, R10, RZ ;  /* 0x0000000a210e7210 */ /* 0x040fe40007f3e0ff */
[----:B------:R-:W-:Y:S02]  /*1580*/  IADD3 R8, P2, PT, R33, R12, RZ ;  /* 0x0000000c21087210 */ /* 0x000fe40007f5e0ff */
[----:B------:R-:W-:Y:S01]  /*1590*/  R2UR UR6, R6 ;  /* 0x00000000060672ca */ /* 0x000fe200000e0000 */
[C---:B------:R-:W-:Y:S01]  /*15a0*/  IMAD.X R15, R18.reuse, 0x1, R35, P1 ;  /* 0x00000001120f7824 */ /* 0x040fe200008e0623 */
[C---:B------:R-:W-:Y:S01]  /*15b0*/  R2UR UR7, R7.reuse ;  /* 0x00000000070772ca */ /* 0x040fe200000e0000 */
[----:B------:R-:W-:Y:S01]  /*15c0*/  IMAD.X R9, R18, 0x1, R37, P2 ;  /* 0x0000000112097824 */ /* 0x000fe200010e0625 */
[----:B------:R-:W-:Y:S02]  /*15d0*/  R2UR UR8, R6 ;  /* 0x00000000060872ca */ /* 0x000fe400000e0000 */
[----:B------:R-:W-:-:S02]  /*15e0*/  R2UR UR9, R7 ;  /* 0x00000000070972ca */ /* 0x000fc400000e0000 */
[----:B------:R-:W-:-:S04]  /*15f0*/  LEA R22, P2, R8, R4, 0x3 ;  /* 0x0000000408167211 */ /* 0x000fc800078418ff */
[----:B------:R-:W-:Y:S02]  /*1600*/  LEA.HI.X R23, R8, R5, R9, 0x3, P2 ;  /* 0x0000000508177211 */ /* 0x000fe400010f1c09 */
[----:B0-----:R-:W-:-:S04]  /*1610*/  LEA R26, P1, R14, UR4, 0x3 ;  /* 0x000000040e1a7c11 */ /* 0x001fc8000f8218ff */
[----:B------:R-:W-:Y:S01]  /*1620*/  LEA.HI.X R27, R14, UR5, R15, 0x3, P1 ;  /* 0x000000050e1b7c11 */ /* 0x000fe200088f1c0f */
[----:B------:R-:W2:Y:S04]  /*1630*/  LD.E.64 R20, desc[UR8][R22.64] ;  /* 0x0000000816147980 */ /* 0x000ea8000c101b00 */
[----:B------:R-:W2:Y:S01]  /*1640*/  LDG.E.64 R24, desc[UR6][R26.64] ;  /* 0x000000061a187981 */ /* 0x000ea2000c1e1b00 */
[C---:B------:R-:W-:Y:S02]  /*1650*/  R2UR UR4, R6.reuse ;  /* 0x00000000060472ca */ /* 0x040fe400000e0000 */
[----:B------:R-:W-:Y:S01]  /*1660*/  R2UR UR5, R7 ;  /* 0x00000000070572ca */ /* 0x000fe200000e0000 */
[----:B------:R-:W3:Y:S01]  /*1670*/  LD.E.64 R14, desc[UR6][R22.64+0x8] ;  /* 0x00000806160e7980 */ /* 0x000ee2000c101b00 */
[----:B------:R-:W-:-:S02]  /*1680*/  R2UR UR10, R6 ;  /* 0x00000000060a72ca */ /* 0x000fc400000e0000 */
[----:B------:R-:W-:-:S09]  /*1690*/  R2UR UR11, R7 ;  /* 0x00000000070b72ca */ /* 0x000fd200000e0000 */
[----:B------:R-:W3:Y:S01]  /*16a0*/  LDG.E.64 R8, desc[UR4][R26.64+0x8] ;  /* 0x000008041a087981 */ /* 0x000ee2000c1e1b00 */
[----:B--2---:R-:W-:Y:S02]  /*16b0*/  IMAD R21, R21, R24, RZ ;  /* 0x0000001815157224 */ /* 0x004fe400078e02ff */
[----:B------:R-:W-:-:S04]  /*16c0*/  IMAD.WIDE.U32 R30, R24, R20, R30 ;  /* 0x00000014181e7225 */ /* 0x000fc800078e001e */
[----:B------:R-:W-:Y:S02]  /*16d0*/  IMAD R29, R25, R20, R21 ;  /* 0x00000014191d7224 */ /* 0x000fe400078e0215 */
[----:B------:R-:W2:Y:S04]  /*16e0*/  LDG.E.64 R24, desc[UR8][R26.64+0x10] ;  /* 0x000010081a187981 */ /* 0x000ea8000c1e1b00 */
[----:B------:R-:W2:Y:S04]  /*16f0*/  LD.E.64 R20, desc[UR10][R22.64+0x10] ;  /* 0x0000100a16147980 */ /* 0x000ea8000c101b00 */
[----:B------:R-:W4:Y:S04]  /*1700*/  LDG.E.64 R26, desc[UR4][R26.64+0x18] ;  /* 0x000018041a1a7981 */ /* 0x000f28000c1e1b00 */
[----:B------:R-:W4:Y:S01]  /*1710*/  LD.E.64 R22, desc[UR6][R22.64+0x18] ;  /* 0x0000180616167980 */ /* 0x000f22000c101b00 */
[----:B---3--:R-:W-:-:S02]  /*1720*/  IMAD R15, R15, R8, RZ ;  /* 0x000000080f0f7224 */ /* 0x008fc400078e02ff */
[----:B------:R-:W-:Y:S02]  /*1730*/  IMAD.IADD R31, R31, 0x1, R29 ;  /* 0x000000011f1f7824 */ /* 0x000fe400078e021d */
[-C--:B------:R-:W-:Y:S02]  /*1740*/  IMAD R15, R9, R14.reuse, R15 ;  /* 0x0000000e090f7224 */ /* 0x080fe400078e020f */
[----:B------:R-:W-:-:S04]  /*1750*/  IMAD.WIDE.U32 R8, R8, R14, R30 ;  /* 0x0000000e08087225 */ /* 0x000fc800078e001e */
[----:B------:R-:W-:Y:S01]  /*1760*/  IMAD.IADD R9, R9, 0x1, R15 ;  /* 0x0000000109097824 */ /* 0x000fe200078e020f */
[----:B------:R-:W-:-:S05]  /*1770*/  IADD3 R33, P1, PT, R33, 0x4, RZ ;  /* 0x0000000421217810 */ /* 0x000fca0007f3e0ff */
[----:B------:R-:W-:Y:S02]  /*1780*/  IMAD.X R18, RZ, RZ, R18, P1 ;  /* 0x000000ffff127224 */ /* 0x000fe400008e0612 */
[----:B--2---:R-:W-:Y:S02]  /*1790*/  IMAD R15, R21, R24, RZ ;  /* 0x00000018150f7224 */ /* 0x004fe400078e02ff */
[----:B------:R-:W-:-:S04]  /*17a0*/  IMAD.WIDE.U32 R8, R24, R20, R8 ;  /* 0x0000001418087225 */ /* 0x000fc800078e0008 */
[----:B------:R-:W-:Y:S02]  /*17b0*/  IMAD R15, R25, R20, R15 ;  /* 0x00000014190f7224 */ /* 0x000fe400078e020f */
[----:B----4-:R-:W-:Y:S02]  /*17c0*/  IMAD R21, R23, R26, RZ ;  /* 0x0000001a17157224 */ /* 0x010fe400078e02ff */
[----:B------:R-:W-:Y:S02]  /*17d0*/  IMAD.IADD R9, R9, 0x1, R15 ;  /* 0x0000000109097824 */ /* 0x000fe400078e020f */
[-C--:B------:R-:W-:Y:S02]  /*17e0*/  IMAD R21, R27, R22.reuse, R21 ;  /* 0x000000161b157224 */ /* 0x080fe400078e0215 */
[----:B------:R-:W-:-:S04]  /*17f0*/  IMAD.WIDE.U32 R30, R26, R22, R8 ;  /* 0x000000161a1e7225 */ /* 0x000fc800078e0008 */
[----:B------:R-:W-:-:S07]  /*1800*/  IMAD.IADD R31, R31, 0x1, R21 ;  /* 0x000000011f1f7824 */ /* 0x000fce00078e0215 */
.L_x_17:
[----:B------:R-:W-:Y:S05]  /*1810*/  BSYNC.RECONVERGENT B2 ;  /* 0x0000000000027941 */ /* 0x000fea0003800200 */
.L_x_16:
[----:B------:R-:W-:Y:S05]  /*1820*/  @!P0 BRA `(.L_x_12) ;  /* 0x0000000000ec8947 */ /* 0x000fea0003800000 */
[----:B------:R-:W-:Y:S01]  /*1830*/  ISETP.NE.U32.AND P1, PT, R28, 0x1, PT ;  /* 0x000000011c00780c */ /* 0x000fe20003f25070 */
[----:B------:R-:W-:Y:S01]  /*1840*/  BSSY.RECONVERGENT B2, `(.L_x_18) ;  /* 0x0000025000027945 */ /* 0x000fe20003800200 */
[----:B------:R-:W-:Y:S02]  /*1850*/  LOP3.LUT R0, R0, 0x1, RZ, 0xc0, !PT ;  /* 0x0000000100007812 */ /* 0x000fe400078ec0ff */
[----:B------:R-:W-:Y:S02]  /*1860*/  ISETP.NE.AND.EX P1, PT, RZ, RZ, PT, P1 ;  /* 0x000000ffff00720c */ /* 0x000fe40003f25310 */
[----:B------:R-:W-:-:S04]  /*1870*/  ISETP.NE.U32.AND P0, PT, R0, 0x1, PT ;  /* 0x000000010000780c */ /* 0x000fc80003f05070 */
[----:B------:R-:W-:-:S07]  /*1880*/  ISETP.NE.U32.AND.EX P0, PT, RZ, RZ, PT, P0 ;  /* 0x000000ffff00720c */ /* 0x000fce0003f05100 */
        /* <DEDUP_REMOVED lines=10> */
[----:B------:R-:W-:Y:S02]  /*1930*/  LEA R24, P2, R8, R4, 0x3 ;  /* 0x0000000408187211 */ /* 0x000fe400078418ff */
[----:B------:R-:W-:Y:S02]  /*1940*/  R2UR UR10, R6 ;  /* 0x00000000060a72ca */ /* 0x000fe400000e0000 */
[----:B------:R-:W-:Y:S02]  /*1950*/  LEA.HI.X R25, R8, R5, R14, 0x3, P2 ;  /* 0x0000000508197211 */ /* 0x000fe400010f1c0e */
[----:B0-----:R-:W-:Y:S02]  /*1960*/  LEA R26, P1, R0, UR4, 0x3 ;  /* 0x00000004001a7c11 */ /* 0x001fe4000f8218ff */
[----:B------:R-:W-:Y:S02]  /*1970*/  R2UR UR4, R6 ;  /* 0x00000000060472ca */ /* 0x000fe400000e0000 */
[----:B------:R-:W-:-:S02]  /*1980*/  LEA.HI.X R27, R0, UR5, R9, 0x3, P1 ;  /* 0x00000005001b7c11 */ /* 0x000fc400088f1c09 */
[C---:B------:R-:W-:Y:S01]  /*1990*/  R2UR UR5, R7.reuse ;  /* 0x00000000070572ca */ /* 0x040fe200000e0000 */
[----:B------:R-:W2:Y:S01]  /*19a0*/  LD.E.64 R8, desc[UR8][R24.64] ;  /* 0x0000000818087980 */ /* 0x000ea2000c101b00 */
[----:B------:R-:W-:-:S03]  /*19b0*/  R2UR UR11, R7 ;  /* 0x00000000070b72ca */ /* 0x000fc600000e0000 */
[----:B------:R-:W2:Y:S08]  /*19c0*/  LDG.E.64 R22, desc[UR6][R26.64] ;  /* 0x000000061a167981 */ /* 0x000eb0000c1e1b00 */
[----:B------:R-:W3:Y:S04]  /*19d0*/  LDG.E.64 R14, desc[UR4][R26.64+0x8] ;  /* 0x000008041a0e7981 */ /* 0x000ee8000c1e1b00 */
[----:B------:R-:W3:Y:S01]  /*19e0*/  LD.E.64 R20, desc[UR10][R24.64+0x8] ;  /* 0x0000080a18147980 */ /* 0x000ee2000c101b00 */
[----:B------:R-:W-:-:S05]  /*19f0*/  IADD3 R33, P1, PT, R33, 0x2, RZ ;  /* 0x0000000221217810 */ /* 0x000fca0007f3e0ff */
[----:B------:R-:W-:Y:S02]  /*1a00*/  IMAD.X R18, RZ, RZ, R18, P1 ;  /* 0x000000ffff127224 */ /* 0x000fe400008e0612 */
[----:B--2---:R-:W-:Y:S02]  /*1a10*/  IMAD R9, R9, R22, RZ ;  /* 0x0000001609097224 */ /* 0x004fe400078e02ff */
[----:B------:R-:W-:-:S04]  /*1a20*/  IMAD.WIDE.U32 R30, R22, R8, R30 ;  /* 0x00000008161e7225 */ /* 0x000fc800078e001e */
[----:B------:R-:W-:-:S04]  /*1a30*/  IMAD R9, R23, R8, R9 ;  /* 0x0000000817097224 */ /* 0x000fc800078e0209 */
[----:B------:R-:W-:Y:S02]  /*1a40*/  IMAD.IADD R31, R31, 0x1, R9 ;  /* 0x000000011f1f7824 */ /* 0x000fe400078e0209 */
[----:B---3--:R-:W-:Y:S02]  /*1a50*/  IMAD R21, R21, R14, RZ ;  /* 0x0000000e15157224 */ /* 0x008fe400078e02ff */
[----:B------:R-:W-:-:S04]  /*1a60*/  IMAD.WIDE.U32 R30, R14, R20, R30 ;  /* 0x000000140e1e7225 */ /* 0x000fc800078e001e */
[----:B------:R-:W-:-:S04]  /*1a70*/  IMAD R21, R15, R20, R21 ;  /* 0x000000140f157224 */ /* 0x000fc800078e0215 */
[----:B------:R-:W-:-:S07]  /*1a80*/  IMAD.IADD R31, R31, 0x1, R21 ;  /* 0x000000011f1f7824 */ /* 0x000fce00078e0215 */
.L_x_19:
[----:B------:R-:W-:Y:S05]  /*1a90*/  BSYNC.RECONVERGENT B2 ;  /* 0x0000000000027941 */ /* 0x000fea0003800200 */
.L_x_18:
[----:B------:R-:W-:Y:S05]  /*1aa0*/  @P0 BRA `(.L_x_12) ;  /* 0x00000000004c0947 */ /* 0x000fea0003800000 */
        /* <DEDUP_REMOVED lines=10> */
[----:B0-----:R-:W-:-:S04]  /*1b50*/  LEA R8, P0, R11, UR4, 0x3 ;  /* 0x000000040b087c11 */ /* 0x001fc8000f8018ff */
[----:B------:R-:W-:Y:S02]  /*1b60*/  LEA.HI.X R9, R11, UR5, R0, 0x3, P0 ;  /* 0x000000050b097c11 */ /* 0x000fe400080f1c00 */
[----:B------:R-:W-:-:S04]  /*1b70*/  LEA.HI.X R11, R12, R5, R18, 0x3, P1 ;  /* 0x000000050c0b7211 */ /* 0x000fc800008f1c12 */
[----:B------:R-:W2:Y:S04]  /*1b80*/  LDG.E.64 R8, desc[UR6][R8.64] ;  /* 0x0000000608087981 */ /* 0x000ea8000c1e1b00 */
[----:B------:R-:W2:Y:S02]  /*1b90*/  LD.E.64 R10, desc[UR8][R10.64] ;  /* 0x000000080a0a7980 */ /* 0x000ea4000c101b00 */
[----:B--2---:R-:W-:Y:S02]  /*1ba0*/  IMAD R13, R11, R8, RZ ;  /* 0x000000080b0d7224 */ /* 0x004fe400078e02ff */
[----:B------:R-:W-:-:S04]  /*1bb0*/  IMAD.WIDE.U32 R30, R8, R10, R30 ;  /* 0x0000000a081e7225 */ /* 0x000fc800078e001e */
[----:B------:R-:W-:-:S04]  /*1bc0*/  IMAD R13, R9, R10, R13 ;  /* 0x0000000a090d7224 */ /* 0x000fc800078e020d */
[----:B------:R-:W-:-:S07]  /*1bd0*/  IMAD.IADD R31, R31, 0x1, R13 ;  /* 0x000000011f1f7824 */ /* 0x000fce00078e020d */
.L_x_12:
[----:B------:R-:W-:Y:S05]  /*1be0*/  BSYNC.RECONVERGENT B0 ;  /* 0x0000000000007941 */ /* 0x000fea0003800200 */
.L_x_11:
[----:B------:R-:W0:Y:S01]  /*1bf0*/  LDCU.64 UR4, c[0x0][0x380] ;  /* 0x00007000ff0477ac */ /* 0x000e220008000a00 */
[----:B------:R-:W-:Y:S01]  /*1c00*/  IMAD.MOV.U32 R17, RZ, RZ, RZ ;  /* 0x000000ffff117224 */ /* 0x000fe200078e00ff */
[----:B------:R-:W-:Y:S02]  /*1c10*/  R2UR UR6, R6 ;  /* 0x00000000060672ca */ /* 0x000fe400000e0000 */
[----:B------:R-:W-:Y:S01]  /*1c20*/  R2UR UR7, R7 ;  /* 0x00000000070772ca */ /* 0x000fe200000e0000 */
[----:B------:R-:W-:-:S04]  /*1c30*/  IMAD.WIDE.U32 R16, R19, R3, R16 ;  /* 0x0000000313107225 */ /* 0x000fc800078e0010 */
[----:B------:R-:W-:Y:S01]  /*1c40*/  IMAD R19, R19, R2, R17 ;  /* 0x0000000213137224 */ /* 0x000fe200078e0211 */
[----:B0-----:R-:W-:-:S04]  /*1c50*/  LEA R2, P0, R16, UR4, 0x3 ;  /* 0x0000000410027c11 */ /* 0x001fc8000f8018ff */
[----:B------:R-:W-:-:S05]  /*1c60*/  LEA.HI.X R3, R16, UR5, R19, 0x3, P0 ;  /* 0x0000000510037c11 */ /* 0x000fca00080f1c13 */
[----:B------:R0:W-:Y:S04]  /*1c70*/  STG.E.64 desc[UR6][R2.64], R30 ;  /* 0x0000001e02007986 */ /* 0x0001e8000c101b06 */
.L_x_10:
[----:B------:R-:W-:Y:S05]  /*1c80*/  BSYNC.RECONVERGENT B1 ;  /* 0x0000000000017941 */ /* 0x000fea0003800200 */
.L_x_9:
[----:B------:R-:W-:-:S04]  /*1c90*/  MOV R0, 0x8 ;  /* 0x0000000800007802 */ /* 0x000fc80000000f00 */
[----:B0-----:R0:W1:Y:S03]  /*1ca0*/  LDC.64 R2, c[0x4][R0] ;  /* 0x0100000000027b82 */ /* 0x0010660000000a00 */
[----:B------:R-:W-:-:S07]  /*1cb0*/  LEPC R20, `(.L_x_20) ;  /* 0x000000001014794e */ /* 0x000fce0000000000 */
[----:B01----:R-:W-:Y:S05]  /*1cc0*/  CALL.ABS.NOINC R2 ;  /* 0x0000000002007343 */ /* 0x003fea0003c00000 */
.L_x_20:
[----:B------:R-:W-:Y:S05]  /*1cd0*/  EXIT ;  /* 0x000000000000794d */ /* 0x000fea0003800000 */
.L_x_21:
[----:B------:R-:W-:-:S00]  /*1ce0*/  BRA `(.L_x_21) ;  /* 0xfffffffc00fc7947 */ /* 0x000fc0000383ffff */
[----:B------:R-:W-:-:S00]  /*1cf0*/  NOP ;  /* 0x0000000000007918 */ /* 0x000fc00000000000 */
        /* <DEDUP_REMOVED lines=8> */
.L_x_26:


//--------------------- .text._Z9transposePxS_xx  --------------------------
	.section	.text._Z9transposePxS_xx,"ax",@progbits
	.align	128
        .global         _Z9transposePxS_xx
        .type           _Z9transposePxS_xx,@function
        .size           _Z9transposePxS_xx,(.L_x_27 - _Z9transposePxS_xx)
        .other          _Z9transposePxS_xx,@"STO_CUDA_ENTRY STV_DEFAULT"
_Z9transposePxS_xx:
.text._Z9transposePxS_xx:
[----:B------:R-:W-:Y:S01]  /*0000*/  LDC R1, c[0x0][0x37c] ;  /* 0x0000df00ff017b82 */ /* 0x000fe20000000800 */
[----:B------:R-:W0:Y:S07]  /*0010*/  S2R R4, SR_TID.Y ;  /* 0x0000000000047919 */ /* 0x000e2e0000002200 */
[----:B------:R-:W1:Y:S01]  /*0020*/  LDC R9, c[0x0][0x360] ;  /* 0x0000d800ff097b82 */ /* 0x000e620000000800 */
[----:B------:R-:W2:Y:S01]  /*0030*/  LDCU.128 UR8, c[0x0][0x390] ;  /* 0x00007200ff0877ac */ /* 0x000ea20008000c00 */
[----:B------:R-:W1:Y:S06]  /*0040*/  S2R R8, SR_TID.X ;  /* 0x0000000000087919 */ /* 0x000e6c0000002100 */
[----:B------:R-:W0:Y:S08]  /*0050*/  S2UR UR5, SR_CTAID.Y ;  /* 0x00000000000579c3 */ /* 0x000e300000002600 */
[----:B------:R-:W0:Y:S08]  /*0060*/  LDC R5, c[0x0][0x364] ;  /* 0x0000d900ff057b82 */ /* 0x000e300000000800 */
[----:B------:R-:W1:Y:S01]  /*0070*/  S2UR UR4, SR_CTAID.X ;  /* 0x00000000000479c3 */ /* 0x000e620000002500 */
[----:B0-----:R-:W-:-:S05]  /*0080*/  IMAD R4, R5, UR5, R4 ;  /* 0x0000000505047c24 */ /* 0x001fca000f8e0204 */
[----:B--2---:R-:W-:Y:S01]  /*0090*/  ISETP.GE.U32.AND P1, PT, R4, UR10, PT ;  /* 0x0000000a04007c0c */ /* 0x004fe2000bf26070 */
[----:B-1----:R-:W-:-:S03]  /*00a0*/  IMAD R8, R9, UR4, R8 ;  /* 0x0000000409087c24 */ /* 0x002fc6000f8e0208 */
[----:B------:R-:W-:Y:S02]  /*00b0*/  ISETP.GE.AND.EX P1, PT, RZ, UR11, PT, P1 ;  /* 0x0000000bff007c0c */ /* 0x000fe4000bf26310 */
[----:B------:R-:W-:-:S04]  /*00c0*/  ISETP.GE.U32.AND P0, PT, R8, UR8, PT ;  /* 0x0000000808007c0c */ /* 0x000fc8000bf06070 */
[----:B------:R-:W-:-:S13]  /*00d0*/  ISETP.GE.OR.EX P0, PT, RZ, UR9, P1, P0 ;  /* 0x00000009ff007c0c */ /* 0x000fda0008f06700 */
[----:B------:R-:W-:Y:S05]  /*00e0*/  @P0 EXIT ;  /* 0x000000000000094d */ /* 0x000fea0003800000 */
[----:B------:R-:W0:Y:S01]  /*00f0*/  LDCU.128 UR12, c[0x0][0x380] ;  /* 0x00007000ff0c77ac */ /* 0x000e220008000c00 */
[----:B------:R-:W-:Y:S01]  /*0100*/  IMAD.MOV.U32 R5, RZ, RZ, RZ ;  /* 0x000000ffff057224 */ /* 0x000fe200078e00ff */
[----:B------:R-:W1:Y:S01]  /*0110*/  LDCU.64 UR4, c[0x0][0x358] ;  /* 0x00006b00ff0477ac */ /* 0x000e620008000a00 */
[----:B------:R-:W-:-:S04]  /*0120*/  IMAD.WIDE.U32 R2, R8, UR10, R4 ;  /* 0x0000000a08027c25 */ /* 0x000fc8000f8e0004 */
[----:B------:R-:W-:Y:S01]  /*0130*/  IMAD R3, R8, UR11, R3 ;  /* 0x0000000b08037c24 */ /* 0x000fe2000f8e0203 */
[----:B0-----:R-:W-:-:S04]  /*0140*/  LEA R6, P0, R2, UR14, 0x3 ;  /* 0x0000000e02067c11 */ /* 0x001fc8000f8018ff */
[----:B------:R-:W-:-:S05]  /*0150*/  LEA.HI.X R7, R2, UR15, R3, 0x3, P0 ;  /* 0x0000000f02077c11 */ /* 0x000fca00080f1c03 */
[----:B-1----:R-:W2:Y:S01]  /*0160*/  LDG.E.64 R2, desc[UR4][R6.64] ;  /* 0x0000000406027981 */ /* 0x002ea2000c1e1b00 */
[----:B------:R-:W-:Y:S02]  /*0170*/  IMAD.MOV.U32 R9, RZ, RZ, RZ ;  /* 0x000000ffff097224 */ /* 0x000fe400078e00ff */
[----:B------:R-:W-:-:S04]  /*0180*/  IMAD.WIDE.U32 R8, R4, UR8, R8 ;  /* 0x0000000804087c25 */ /* 0x000fc8000f8e0008 */
[----:B------:R-:W-:Y:S01]  /*0190*/  IMAD R5, R4, UR9, R9 ;  /* 0x0000000904057c24 */ /* 0x000fe2000f8e0209 */
[----:B------:R-:W-:-:S04]  /*01a0*/  LEA R4, P0, R8, UR12, 0x3 ;  /* 0x0000000c08047c11 */ /* 0x000fc8000f8018ff */
[----:B------:R-:W-:-:S05]  /*01b0*/  LEA.HI.X R5, R8, UR13, R5, 0x3, P0 ;  /* 0x0000000d08057c11 */ /* 0x000fca00080f1c05 */
[----:B--2---:R-:W-:Y:S01]  /*01c0*/  STG.E.64 desc[UR4][R4.64], R2 ;  /* 0x0000000204007986 */ /* 0x004fe2000c101b04 */
[----:B------:R-:W-:Y:S05]  /*01d0*/  EXIT ;  /* 0x000000000000794d */ /* 0x000fea0003800000 */
.L_x_22:
        /* <DEDUP_REMOVED lines=10> */
.L_x_27:


//--------------------- .text._Z8dot_prodPxS_S_xx --------------------------
	.section	.text._Z8dot_prodPxS_S_xx,"ax",@progbits
	.align	128
        .global         _Z8dot_prodPxS_S_xx
        .type           _Z8dot_prodPxS_S_xx,@function
        .size           _Z8dot_prodPxS_S_xx,(.L_x_28 - _Z8dot_prodPxS_S_xx)
        .other          _Z8dot_prodPxS_S_xx,@"STO_CUDA_ENTRY STV_DEFAULT"
_Z8dot_prodPxS_S_xx:
.text._Z8dot_prodPxS_S_xx:
[----:B------:R-:W-:Y:S01]  /*0000*/  LDC R1, c[0x0][0x37c] ;  /* 0x0000df00ff017b82 */ /* 0x000fe20000000800 */
[----:B------:R-:W0:Y:S07]  /*0010*/  S2R R2, SR_TID.Y ;  /* 0x0000000000027919 */ /* 0x000e2e0000002200 */
[----:B------:R-:W1:Y:S01]  /*0020*/  LDC R0, c[0x0][0x360] ;  /* 0x0000d800ff007b82 */ /* 0x000e620000000800 */
[----:B------:R-:W2:Y:S01]  /*0030*/  LDCU.64 UR6, c[0x0][0x3a0] ;  /* 0x00007400ff0677ac */ /* 0x000ea20008000a00 */
[----:B------:R-:W1:Y:S01]  /*0040*/  S2R R5, SR_TID.X ;  /* 0x0000000000057919 */ /* 0x000e620000002100 */
[----:B------:R-:W3:Y:S05]  /*0050*/  LDCU.64 UR8, c[0x0][0x398] ;  /* 0x00007300ff0877ac */ /* 0x000eea0008000a00 */
[----:B------:R-:W0:Y:S08]  /*0060*/  S2UR UR5, SR_CTAID.Y ;  /* 0x00000000000579c3 */ /* 0x000e300000002600 */
[----:B------:R-:W0:Y:S08]  /*0070*/  LDC R3, c[0x0][0x364] ;  /* 0x0000d900ff037b82 */ /* 0x000e300000000800 */
[----:B------:R-:W1:Y:S01]  /*0080*/  S2UR UR4, SR_CTAID.X ;  /* 0x00000000000479c3 */ /* 0x000e620000002500 */
[----:B0-----:R-:W-:-:S05]  /*0090*/  IMAD R2, R3, UR5, R2 ;  /* 0x0000000503027c24 */ /* 0x001fca000f8e0202 */
[----:B--2---:R-:W-:Y:S01]  /*00a0*/  ISETP.GE.U32.AND P1, PT, R2, UR6, PT ;  /* 0x0000000602007c0c */ /* 0x004fe2000bf26070 */
[----:B-1----:R-:W-:-:S03]  /*00b0*/  IMAD R5, R0, UR4, R5 ;  /* 0x0000000400057c24 */ /* 0x002fc6000f8e0205 */
[----:B------:R-:W-:Y:S02]  /*00c0*/  ISETP.GE.AND.EX P1, PT, RZ, UR7, PT, P1 ;  /* 0x00000007ff007c0c */ /* 0x000fe4000bf26310 */
[----:B---3--:R-:W-:-:S04]  /*00d0*/  ISETP.GE.U32.AND P0, PT, R5, UR8, PT ;  /* 0x0000000805007c0c */ /* 0x008fc8000bf06070 */
[----:B------:R-:W-:-:S13]  /*00e0*/  ISETP.GE.OR.EX P0, PT, RZ, UR9, P1, P0 ;  /* 0x00000009ff007c0c */ /* 0x000fda0008f06700 */
[----:B------:R-:W-:Y:S05]  /*00f0*/  @P0 EXIT ;  /* 0x000000000000094d */ /* 0x000fea0003800000 */
[----:B------:R-:W0:Y:S01]  /*0100*/  LDCU.128 UR12, c[0x0][0x380] ;  /* 0x00007000ff0c77ac */ /* 0x000e220008000c00 */
[----:B------:R-:W-:Y:S01]  /*0110*/  IMAD.MOV.U32 R3, RZ, RZ, RZ ;  /* 0x000000ffff037224 */ /* 0x000fe200078e00ff */
[----:B------:R-:W1:Y:S01]  /*0120*/  LDCU.64 UR8, c[0x0][0x390] ;  /* 0x00007200ff0877ac */ /* 0x000e620008000a00 */
[C---:B------:R-:W-:Y:S01]  /*0130*/  IMAD.WIDE.U32 R2, R5.reuse, UR6, R2 ;  /* 0x0000000605027c25 */ /* 0x040fe2000f8e0002 */
[----:B------:R-:W2:Y:S03]  /*0140*/  LDCU.64 UR4, c[0x0][0x358] ;  /* 0x00006b00ff0477ac */ /* 0x000ea60008000a00 */
[----:B------:R-:W-:Y:S02]  /*0150*/  IMAD R5, R5, UR7, R3 ;  /* 0x0000000705057c24 */ /* 0x000fe4000f8e0203 */
[----:B------:R-:W-:-:S03]  /*0160*/  IMAD.SHL.U32 R8, R2, 0x8, RZ ;  /* 0x0000000802087824 */ /* 0x000fc600078e00ff */
[----:B------:R-:W-:Y:S02]  /*0170*/  SHF.L.U64.HI R0, R2, 0x3, R5 ;  /* 0x0000000302007819 */ /* 0x000fe40000010205 */
[C---:B0-----:R-:W-:Y:S02]  /*0180*/  IADD3 R2, P0, PT, R8.reuse, UR14, RZ ;  /* 0x0000000e08027c10 */ /* 0x041fe4000ff1e0ff */
[----:B-1----:R-:W-:Y:S02]  /*0190*/  IADD3 R4, P1, PT, R8, UR8, RZ ;  /* 0x0000000808047c10 */ /* 0x002fe4000ff3e0ff */
[C---:B------:R-:W-:Y:S02]  /*01a0*/  IADD3.X R3, PT, PT, R0.reuse, UR15, RZ, P0, !PT ;  /* 0x0000000f00037c10 */ /* 0x040fe400087fe4ff */
[----:B------:R-:W-:-:S04]  /*01b0*/  IADD3.X R5, PT, PT, R0, UR9, RZ, P1, !PT ;  /* 0x0000000900057c10 */ /* 0x000fc80008ffe4ff */
[----:B--2---:R-:W2:Y:S04]  /*01c0*/  LDG.E.64 R2, desc[UR4][R2.64] ;  /* 0x0000000402027981 */ /* 0x004ea8000c1e1b00 */
[----:B------:R-:W2:Y:S01]  /*01d0*/  LDG.E.64 R4, desc[UR4][R4.64] ;  /* 0x0000000404047981 */ /* 0x000ea2000c1e1b00 */
[----:B------:R-:W-:Y:S01]  /*01e0*/  IADD3 R8, P0, PT, R8, UR12, RZ ;  /* 0x0000000c08087c10 */ /* 0x000fe2000ff1e0ff */
[-C--:B--2---:R-:W-:Y:S02]  /*01f0*/  IMAD R9, R5, R2.reuse, RZ ;  /* 0x0000000205097224 */ /* 0x084fe400078e02ff */
[----:B------:R-:W-:-:S04]  /*0200*/  IMAD.WIDE.U32 R6, R4, R2, RZ ;  /* 0x0000000204067225 */ /* 0x000fc800078e00ff */
[----:B------:R-:W-:Y:S01]  /*0210*/  IMAD R11, R3, R4, R9 ;  /* 0x00000004030b7224 */ /* 0x000fe200078e0209 */
[----:B------:R-:W-:-:S03]  /*0220*/  IADD3.X R9, PT, PT, R0, UR13, RZ, P0, !PT ;  /* 0x0000000d00097c10 */ /* 0x000fc600087fe4ff */
[----:B------:R-:W-:-:S05]  /*0230*/  IMAD.IADD R7, R7, 0x1, R11 ;  /* 0x0000000107077824 */ /* 0x000fca00078e020b */
[----:B------:R-:W-:Y:S01]  /*0240*/  STG.E.64 desc[UR4][R8.64], R6 ;  /* 0x0000000608007986 */ /* 0x000fe2000c101b04 */
[----:B------:R-:W-:Y:S05]  /*0250*/  EXIT ;  /* 0x000000000000794d */ /* 0x000fea0003800000 */
.L_x_23:
        /* <DEDUP_REMOVED lines=10> */
.L_x_28:


//--------------------- .text._Z3subPxS_S_xx      --------------------------
	.section	.text._Z3subPxS_S_xx,"ax",@progbits
	.align	128
        .global         _Z3subPxS_S_xx
        .type           _Z3subPxS_S_xx,@function
        .size           _Z3subPxS_S_xx,(.L_x_29 - _Z3subPxS_S_xx)
        .other          _Z3subPxS_S_xx,@"STO_CUDA_ENTRY STV_DEFAULT"
_Z3subPxS_S_xx:
.text._Z3subPxS_S_xx:
        /* <DEDUP_REMOVED lines=30> */
[----:B------:R-:W-:-:S04]  /*01e0*/  IADD3 R8, P1, PT, R8, UR12, RZ ;  /* 0x0000000c08087c10 */ /* 0x000fc8000ff3e0ff */
[----:B------:R-:W-:Y:S02]  /*01f0*/  IADD3.X R9, PT, PT, R0, UR13, RZ, P1, !PT ;  /* 0x0000000d00097c10 */ /* 0x000fe40008ffe4ff */
[----:B--2---:R-:W-:-:S05]  /*0200*/  IADD3 R6, P0, PT, R2, -R4, RZ ;  /* 0x8000000402067210 */ /* 0x004fca0007f1e0ff */
[----:B------:R-:W-:-:S05]  /*0210*/  IMAD.X R7, R3, 0x1, ~R5, P0 ;  /* 0x0000000103077824 */ /* 0x000fca00000e0e05 */
[----:B------:R-:W-:Y:S01]  /*0220*/  STG.E.64 desc[UR4][R8.64], R6 ;  /* 0x0000000608007986 */ /* 0x000fe2000c101b04 */
[----:B------:R-:W-:Y:S05]  /*0230*/  EXIT ;  /* 0x000000000000794d */ /* 0x000fea0003800000 */
.L_x_24:
        /* <DEDUP_REMOVED lines=12> */
.L_x_29:


//--------------------- .text._Z3addPxS_S_xx      --------------------------
	.section	.text._Z3addPxS_S_xx,"ax",@progbits
	.align	128
        .global         _Z3addPxS_S_xx
        .type           _Z3addPxS_S_xx,@function
        .size           _Z3addPxS_S_xx,(.L_x_30 - _Z3addPxS_S_xx)
        .other          _Z3addPxS_S_xx,@"STO_CUDA_ENTRY STV_DEFAULT"
_Z3addPxS_S_xx:
.text._Z3addPxS_S_xx:
        /* <DEDUP_REMOVED lines=32> */
[----:B--2---:R-:W-:-:S05]  /*0200*/  IADD3 R6, P0, PT, R2, R4, RZ ;  /* 0x0000000402067210 */ /* 0x004fca0007f1e0ff */
[----:B------:R-:W-:-:S05]  /*0210*/  IMAD.X R7, R3, 0x1, R5, P0 ;  /* 0x0000000103077824 */ /* 0x000fca00000e0605 */
[----:B------:R-:W-:Y:S01]  /*0220*/  STG.E.64 desc[UR4][R8.64], R6 ;  /* 0x0000000608007986 */ /* 0x000fe2000c101b04 */
[----:B------:R-:W-:Y:S05]  /*0230*/  EXIT ;  /* 0x000000000000794d */ /* 0x000fea0003800000 */
.L_x_25:
        /* <DEDUP_REMOVED lines=12> */
.L_x_30:


//--------------------- .nv.shared.reserved.0     --------------------------
	.section	.nv.shared.reserved.0,"aw",@nobits
	.weak		__nv_reservedSMEM_offset_0_alias
	.size		__nv_reservedSMEM_offset_0_alias, 0, 64
	.other		__nv_reservedSMEM_offset_0_alias,@"STO_CUDA_RESERVED_SHARED STV_DEFAULT"
__nv_reservedSMEM_offset_0_alias:
	.zero		0
	.zero		64


//--------------------- .nv.constant0._Z11matrix_multPxS_S_xxx --------------------------
	.section	.nv.constant0._Z11matrix_multPxS_S_xxx,"a",@progbits
	.sectionflags	@""
	.align	4
.nv.constant0._Z11matrix_multPxS_S_xxx:
	.zero		944


//--------------------- .nv.constant0._Z9transposePxS_xx --------------------------
	.section	.nv.constant0._Z9transposePxS_xx,"a",@progbits
	.sectionflags	@""
	.align	4
.nv.constant0._Z9transposePxS_xx:
	.zero		928


//--------------------- .nv.constant0._Z8dot_prodPxS_S_xx --------------------------
	.section	.nv.constant0._Z8dot_prodPxS_S_xx,"a",@progbits
	.sectionflags	@""
	.align	4
.nv.constant0._Z8dot_prodPxS_S_xx:
	.zero		936


//--------------------- .nv.constant0._Z3subPxS_S_xx --------------------------
	.section	.nv.constant0._Z3subPxS_S_xx,"a",@progbits
	.sectionflags	@""
	.align	4
.nv.constant0._Z3subPxS_S_xx:
	.zero		936


//--------------------- .nv.constant0._Z3addPxS_S_xx --------------------------
	.section	.nv.constant0._Z3addPxS_S_xx,"a",@progbits
	.sectionflags	@""
	.align	4
.nv.constant0._Z3addPxS_S_xx:
	.zero		936


//--------------------- SYMBOLS --------------------------

	.type		.nv.reservedSmem.offset0,@object
	.size		.nv.reservedSmem.offset0,0x4
	.type		malloc,@function
	.type		free,@function
